// auto-generated by cutlass_sweep.fmha — config: {"arch": "sm_90", "direction": "fwd", "dtype": "fp16", "head_dim": 32, "mask": "residual", "schedule": "pingpong", "tile_kv": 128, "tile_q": 128}
#include "cutlass/cutlass.h"
#include "cute/tensor.hpp"
#include "cutlass/device_kernel.h"
#include "cutlass/kernel_hardware_info.h"
#include "88_hopper_fmha/collective/fmha_fusion.hpp"
#include "88_hopper_fmha/kernel/fmha_kernel_builder.hpp"

using namespace cute;
using Element = cutlass::half_t;
using TileShape = Shape<_128, _128, _32>;
using StrideQ = cute::tuple<int, _1, cute::tuple<int, int>>;
using StrideK = cute::tuple<int, _1, cute::tuple<int, int>>;
using StrideV = cute::tuple<int, cute::_1, cute::tuple<int, int>>;

using Kernel = typename cutlass::fmha::kernel::FmhaBuilder<
    Element, float, float,
    TileShape, StrideQ, StrideK, StrideV,
    cutlass::fmha::collective::ResidualFusion,
    cutlass::gemm::KernelTmaWarpSpecializedPingpong
  >::Kernel;

auto* _anchor = &cutlass::device_kernel<Kernel>;


// ===== COMPILED SASS (sm_90a) =====

	.target	sm_90a

	.elftype	@"ET_EXEC"


//--------------------- .note.nv.tkinfo           --------------------------
	.section	.note.nv.tkinfo,"",@"SHT_NOTE"
	.sectionflags	@"SHF_NOTE_NV_TKINFO"
	.tkinfo
        /*0018*/ 	.word	0x00000002
        /*0030*/ 	.string	""
        /*0030*/ 	.string	"ptxas"
        /*0030*/ 	.string	"Cuda compilation tools, release 13.0, V13.0.88"
        /*0030*/ 	.string	"Build cuda_13.0.r13.0/compiler.36424714_0"
        /*0030*/ 	.string	"-arch sm_90a -m 64 "



//--------------------- .note.nv.cuinfo           --------------------------
	.section	.note.nv.cuinfo,"",@"SHT_NOTE"
	.sectionflags	@"SHF_NOTE_NV_CUINFO"
        /*0018*/ 	.short	0x0002
        /*001a*/ 	.short	0x005a
        /*001c*/ 	.short	0x0082
	.zero		2


//--------------------- .nv.info                  --------------------------
	.section	.nv.info,"",@"SHT_CUDA_INFO"
	.align	4


	//----- nvinfo : EIATTR_REGCOUNT
	.align		4
        /*0000*/ 	.byte	0x04, 0x2f
        /*0002*/ 	.short	(.L_15 - .L_14)
	.align		4
.L_14:
        /*0004*/ 	.word	index@(_ZN7cutlass13device_kernelINS_4fmha6kernel28FmhaKernelTmaWarpSpecializedINS1_10collective30FmhaMainloopTmaWarpSpecializedINS_6half_tEffN4cute5tupleIJNS7_1CILi128EEESA_NS9_ILi32EEEEEENS8_IJiNS9_ILi1EEENS8_IJiiEEEEEESF_SF_NS4_14ResidualFusionEJNS2_6OptionILNS2_3TagE0ENS9_ILb1EEEEENSH_ILSI_2ESJ_EEEEENS4_15FmhaFwdEpilogueIS6_fNS8_IJNS9_ILi64EEESB_SA_EEEEENS2_23PersistentTileSchedulerEJSK_SL_EEEEEvNT_6ParamsE)
        /*0008*/ 	.word	0x000000a8


	//----- nvinfo : EIATTR_FRAME_SIZE
	.align		4
.L_15:
        /*000c*/ 	.byte	0x04, 0x11
        /*000e*/ 	.short	(.L_17 - .L_16)
	.align		4
.L_16:
        /*0010*/ 	.word	index@($__internal_0_$__cuda_sm20_rcp_rn_f32_slowpath)
        /*0014*/ 	.word	0x00000000


	//----- nvinfo : EIATTR_FRAME_SIZE
	.align		4
.L_17:
        /*0018*/ 	.byte	0x04, 0x11
        /*001a*/ 	.short	(.L_19 - .L_18)
	.align		4
.L_18:
        /*001c*/ 	.word	index@(_ZN7cutlass13device_kernelINS_4fmha6kernel28FmhaKernelTmaWarpSpecializedINS1_10collective30FmhaMainloopTmaWarpSpecializedINS_6half_tEffN4cute5tupleIJNS7_1CILi128EEESA_NS9_ILi32EEEEEENS8_IJiNS9_ILi1EEENS8_IJiiEEEEEESF_SF_NS4_14ResidualFusionEJNS2_6OptionILNS2_3TagE0ENS9_ILb1EEEEENSH_ILSI_2ESJ_EEEEENS4_15FmhaFwdEpilogueIS6_fNS8_IJNS9_ILi64EEESB_SA_EEEEENS2_23PersistentTileSchedulerEJSK_SL_EEEEEvNT_6ParamsE)
        /*0020*/ 	.word	0x00000000


	//----- nvinfo : EIATTR_MIN_STACK_SIZE
	.align		4
.L_19:
        /*0024*/ 	.byte	0x04, 0x12
        /*0026*/ 	.short	(.L_21 - .L_20)
	.align		4
.L_20:
        /*0028*/ 	.word	index@(_ZN7cutlass13device_kernelINS_4fmha6kernel28FmhaKernelTmaWarpSpecializedINS1_10collective30FmhaMainloopTmaWarpSpecializedINS_6half_tEffN4cute5tupleIJNS7_1CILi128EEESA_NS9_ILi32EEEEEENS8_IJiNS9_ILi1EEENS8_IJiiEEEEEESF_SF_NS4_14ResidualFusionEJNS2_6OptionILNS2_3TagE0ENS9_ILb1EEEEENSH_ILSI_2ESJ_EEEEENS4_15FmhaFwdEpilogueIS6_fNS8_IJNS9_ILi64EEESB_SA_EEEEENS2_23PersistentTileSchedulerEJSK_SL_EEEEEvNT_6ParamsE)
        /*002c*/ 	.word	0x00000000
.L_21:


//--------------------- .nv.compat                --------------------------
	.section	.nv.compat,"",@"SHT_CUDA_COMPAT_INFO"
	.align	4
        /*0000*/ 	.byte	0x02, 0x09, 0x01, 0x00, 0x02, 0x02, 0x04, 0x00, 0x02, 0x05, 0x05, 0x00, 0x03, 0x07, 0x01, 0x01
        /*0010*/ 	.byte	0x02, 0x03, 0x01, 0x00, 0x02, 0x06, 0x01, 0x00, 0x04, 0x0b, 0x08, 0x00, 0x00, 0x00, 0x00, 0x00
        /*0020*/ 	.byte	0x00, 0x00, 0x00, 0x00


//--------------------- .nv.info._ZN7cutlass13device_kernelINS_4fmha6kernel28FmhaKernelTmaWarpSpecializedINS1_10collective30FmhaMainloopTmaWarpSpecializedINS_6half_tEffN4cute5tupleIJNS7_1CILi128EEESA_NS9_ILi32EEEEEENS8_IJiNS9_ILi1EEENS8_IJiiEEEEEESF_SF_NS4_14ResidualFusionEJNS2_6OptionILNS2_3TagE0ENS9_ILb1EEEEENSH_ILSI_2ESJ_EEEEENS4_15FmhaFwdEpilogueIS6_fNS8_IJNS9_ILi64EEESB_SA_EEEEENS2_23PersistentTileSchedulerEJSK_SL_EEEEEvNT_6ParamsE --------------------------
	.section	.nv.info._ZN7cutlass13device_kernelINS_4fmha6kernel28FmhaKernelTmaWarpSpecializedINS1_10collective30FmhaMainloopTmaWarpSpecializedINS_6half_tEffN4cute5tupleIJNS7_1CILi128EEESA_NS9_ILi32EEEEEENS8_IJiNS9_ILi1EEENS8_IJiiEEEEEESF_SF_NS4_14ResidualFusionEJNS2_6OptionILNS2_3TagE0ENS9_ILb1EEEEENSH_ILSI_2ESJ_EEEEENS4_15FmhaFwdEpilogueIS6_fNS8_IJNS9_ILi64EEESB_SA_EEEEENS2_23PersistentTileSchedulerEJSK_SL_EEEEEvNT_6ParamsE,"",@"SHT_CUDA_INFO"
	.sectionflags	@""
	.align	4


	//----- nvinfo : EIATTR_CUDA_API_VERSION
	.align		4
        /*0000*/ 	.byte	0x04, 0x37
        /*0002*/ 	.short	(.L_23 - .L_22)
.L_22:
        /*0004*/ 	.word	0x00000082


	//----- nvinfo : EIATTR_KPARAM_INFO
	.align		4
.L_23:
        /*0008*/ 	.byte	0x04, 0x17
        /*000a*/ 	.short	(.L_25 - .L_24)
.L_24:
        /*000c*/ 	.word	0x00000000
        /*0010*/ 	.short	0x0000
        /*0012*/ 	.short	0x0070
        /*0014*/ 	.byte	0x00, 0xf0, 0x01, 0x20


	//----- nvinfo : EIATTR_SPARSE_MMA_MASK
	.align		4
.L_25:
        /*0018*/ 	.byte	0x03, 0x50
        /*001a*/ 	.short	0x0000


	//----- nvinfo : EIATTR_MAXREG_COUNT
	.align		4
        /*001c*/ 	.byte	0x03, 0x1b
        /*001e*/ 	.short	0x00a8


	//----- nvinfo : EIATTR_NUM_BARRIERS
	.align		4
        /*0020*/ 	.byte	0x02, 0x4c
        /*0022*/ 	.byte	0x02
	.zero		1


	//----- nvinfo : EIATTR_EXTERNS
	.align		4
        /*0024*/ 	.byte	0x04, 0x0f
        /*0026*/ 	.short	(.L_27 - .L_26)


	//   ....[0]....
	.align		4
.L_26:
        /*0028*/ 	.word	index@(__assertfail)


	//----- nvinfo : EIATTR_MERCURY_ISA_VERSION
	.align		4
.L_27:
        /*002c*/ 	.byte	0x03, 0x5f
        /*002e*/ 	.short	0x0101


	//----- nvinfo : EIATTR_INT_WARP_WIDE_INSTR_OFFSETS
	.align		4
        /*0030*/ 	.byte	0x04, 0x31
        /*0032*/ 	.short	(.L_29 - .L_28)


	//   ....[0]....
.L_28:
        /*0034*/ 	.word	0x00000760


	//   ....[1]....
        /*0038*/ 	.word	0x00000770


	//   ....[2]....
        /*003c*/ 	.word	0x00000780


	//   ....[3]....
        /*0040*/ 	.word	0x00000790


	//   ....[4]....
        /*0044*/ 	.word	0x00000800


	//   ....[5]....
        /*0048*/ 	.word	0x00000980


	//   ....[6]....
        /*004c*/ 	.word	0x00000a30


	//----- nvinfo : EIATTR_COOP_GROUP_MASK_REGIDS
	.align		4
.L_29:
        /*0050*/ 	.byte	0x04, 0x29
        /*0052*/ 	.short	(.L_31 - .L_30)


	//   ....[0]....
.L_30:
        /*0054*/ 	.word	0xffffffff


	//   ....[1]....
        /*0058*/ 	.word	0xffffffff


	//   ....[2]....
        /*005c*/ 	.word	0xffffffff


	//   ....[3]....
        /*0060*/ 	.word	0xffffffff


	//   ....[4]....
        /*0064*/ 	.word	0xffffffff


	//   ....[5]....
        /*0068*/ 	.word	0xffffffff


	//   ....[6]....
        /*006c*/ 	.word	0xffffffff


	//   ....[7]....
        /*0070*/ 	.word	0xffffffff


	//   ....[8]....
        /*0074*/ 	.word	0xffffffff


	//   ....[9]....
        /*0078*/ 	.word	0xffffffff


	//   ....[10]....
        /*007c*/ 	.word	0xffffffff


	//   ....[11]....
        /*0080*/ 	.word	0xffffffff


	//   ....[12]....
        /*0084*/ 	.word	0xffffffff


	//   ....[13]....
        /*0088*/ 	.word	0xffffffff


	//   ....[14]....
        /*008c*/ 	.word	0xffffffff


	//   ....[15]....
        /*0090*/ 	.word	0xffffffff


	//   ....[16]....
        /*0094*/ 	.word	0xffffffff


	//   ....[17]....
        /*0098*/ 	.word	0xffffffff


	//   ....[18]....
        /*009c*/ 	.word	0xffffffff


	//   ....[19]....
        /*00a0*/ 	.word	0xffffffff


	//   ....[20]....
        /*00a4*/ 	.word	0xffffffff


	//   ....[21]....
        /*00a8*/ 	.word	0xffffffff


	//----- nvinfo : EIATTR_COOP_GROUP_INSTR_OFFSETS
	.align		4
.L_31:
        /*00ac*/ 	.byte	0x04, 0x28
        /*00ae*/ 	.short	(.L_33 - .L_32)


	//   ....[0]....
.L_32:
        /*00b0*/ 	.word	0x00000070


	//   ....[1]....
        /*00b4*/ 	.word	0x000000a0


	//   ....[2]....
        /*00b8*/ 	.word	0x000001d0


	//   ....[3]....
        /*00bc*/ 	.word	0x000003e0


	//   ....[4]....
        /*00c0*/ 	.word	0x000005a0


	//   ....[5]....
        /*00c4*/ 	.word	0x00000700


	//   ....[6]....
        /*00c8*/ 	.word	0x00001f90


	//   ....[7]....
        /*00cc*/ 	.word	0x00002040


	//   ....[8]....
        /*00d0*/ 	.word	0x00002890


	//   ....[9]....
        /*00d4*/ 	.word	0x000029c0


	//   ....[10]....
        /*00d8*/ 	.word	0x000045b0


	//   ....[11]....
        /*00dc*/ 	.word	0x000045e0


	//   ....[12]....
        /*00e0*/ 	.word	0x00004f00


	//   ....[13]....
        /*00e4*/ 	.word	0x00005050


	//   ....[14]....
        /*00e8*/ 	.word	0x000074b0


	//   ....[15]....
        /*00ec*/ 	.word	0x000075b0


	//   ....[16]....
        /*00f0*/ 	.word	0x00007f50


	//   ....[17]....
        /*00f4*/ 	.word	0x00008060


	//   ....[18]....
        /*00f8*/ 	.word	0x00009ab0


	//   ....[19]....
        /*00fc*/ 	.word	0x00009af0


	//   ....[20]....
        /*0100*/ 	.word	0x00009b40


	//   ....[21]....
        /*0104*/ 	.word	0x00009b50


	//----- nvinfo : EIATTR_REG_RECONFIG
	.align		4
.L_33:
        /*0108*/ 	.byte	0x01, 0x54
	.zero		2


	//----- nvinfo : EIATTR_SYSCALL_OFFSETS
	.align		4
        /*010c*/ 	.byte	0x04, 0x46
        /*010e*/ 	.short	(.L_35 - .L_34)


	//   ....[0]....
.L_34:
        /*0110*/ 	.word	0x0000a420


	//   ....[1]....
        /*0114*/ 	.word	0x0000a560


	//----- nvinfo : EIATTR_MBARRIER_INSTR_OFFSETS
	.align		4
.L_35:
        /*0118*/ 	.byte	0x04, 0x39
        /*011a*/ 	.short	(.L_37 - .L_36)


	//   ....[0]....
.L_36:
        /*011c*/ 	.word	0x00000390
        /*0120*/ 	.word	0x000000ff
        /*0124*/ 	.word	0x0000e450
        /*0128*/ 	.short	0x0100
        /*012a*/ 	.byte	0x08
	.zero		1


	//   ....[1]....
        /*012c*/ 	.word	0x000003a0
        /*0130*/ 	.word	0x000000ff
        /*0134*/ 	.word	0x0000e460
        /*0138*/ 	.short	0x0100
        /*013a*/ 	.byte	0x08
	.zero		1


	//   ....[2]....
        /*013c*/ 	.word	0x000003b0
        /*0140*/ 	.word	0x000000ff
        /*0144*/ 	.word	0x0000e458
        /*0148*/ 	.short	0x0100
        /*014a*/ 	.byte	0x08
	.zero		1


	//   ....[3]....
        /*014c*/ 	.word	0x000003c0
        /*0150*/ 	.word	0x000000ff
        /*0154*/ 	.word	0x0000e468
        /*0158*/ 	.short	0x0100
        /*015a*/ 	.byte	0x08
	.zero		1


	//   ....[4]....
        /*015c*/ 	.word	0x000004f0
        /*0160*/ 	.word	0x000000ff
        /*0164*/ 	.word	0x0000e400
        /*0168*/ 	.short	0x0100
        /*016a*/ 	.byte	0x08
	.zero		1


	//   ....[5]....
        /*016c*/ 	.word	0x00000500
        /*0170*/ 	.word	0x000000ff
        /*0174*/ 	.word	0x0000e428
        /*0178*/ 	.short	0x0100
        /*017a*/ 	.byte	0x08
	.zero		1


	//   ....[6]....
        /*017c*/ 	.word	0x00000510
        /*0180*/ 	.word	0x000000ff
        /*0184*/ 	.word	0x0000e408
        /*0188*/ 	.short	0x0100
        /*018a*/ 	.byte	0x08
	.zero		1


	//   ....[7]....
        /*018c*/ 	.word	0x00000520
        /*0190*/ 	.word	0x000000ff
        /*0194*/ 	.word	0x0000e430
        /*0198*/ 	.short	0x0100
        /*019a*/ 	.byte	0x08
	.zero		1


	//   ....[8]....
        /*019c*/ 	.word	0x00000530
        /*01a0*/ 	.word	0x000000ff
        /*01a4*/ 	.word	0x0000e410
        /*01a8*/ 	.short	0x0100
        /*01aa*/ 	.byte	0x08
	.zero		1


	//   ....[9]....
        /*01ac*/ 	.word	0x00000540
        /*01b0*/ 	.word	0x000000ff
        /*01b4*/ 	.word	0x0000e438
        /*01b8*/ 	.short	0x0100
        /*01ba*/ 	.byte	0x08
	.zero		1


	//   ....[10]....
        /*01bc*/ 	.word	0x00000550
        /*01c0*/ 	.word	0x000000ff
        /*01c4*/ 	.word	0x0000e418
        /*01c8*/ 	.short	0x0100
        /*01ca*/ 	.byte	0x08
	.zero		1


	//   ....[11]....
        /*01cc*/ 	.word	0x00000560
        /*01d0*/ 	.word	0x000000ff
        /*01d4*/ 	.word	0x0000e440
        /*01d8*/ 	.short	0x0100
        /*01da*/ 	.byte	0x08
	.zero		1


	//   ....[12]....
        /*01dc*/ 	.word	0x00000570
        /*01e0*/ 	.word	0x000000ff
        /*01e4*/ 	.word	0x0000e420
        /*01e8*/ 	.short	0x0100
        /*01ea*/ 	.byte	0x08
	.zero		1


	//   ....[13]....
        /*01ec*/ 	.word	0x00000580
        /*01f0*/ 	.word	0x000000ff
        /*01f4*/ 	.word	0x0000e448
        /*01f8*/ 	.short	0x0100
        /*01fa*/ 	.byte	0x08
	.zero		1


	//   ....[14]....
        /*01fc*/ 	.word	0x000006b0
        /*0200*/ 	.word	0x000000ff
        /*0204*/ 	.word	0x0000e470
        /*0208*/ 	.short	0x0100
        /*020a*/ 	.byte	0x08
	.zero		1


	//   ....[15]....
        /*020c*/ 	.word	0x000006c0
        /*0210*/ 	.word	0x000000ff
        /*0214*/ 	.word	0x0000e480
        /*0218*/ 	.short	0x0100
        /*021a*/ 	.byte	0x08
	.zero		1


	//   ....[16]....
        /*021c*/ 	.word	0x000006d0
        /*0220*/ 	.word	0x000000ff
        /*0224*/ 	.word	0x0000e478
        /*0228*/ 	.short	0x0100
        /*022a*/ 	.byte	0x08
	.zero		1


	//   ....[17]....
        /*022c*/ 	.word	0x000006e0
        /*0230*/ 	.word	0x000000ff
        /*0234*/ 	.word	0x0000e488
        /*0238*/ 	.short	0x0100
        /*023a*/ 	.byte	0x08
	.zero		1


	//   ....[18]....
        /*023c*/ 	.word	0x00000820
        /*0240*/ 	.word	0x000000ff
        /*0244*/ 	.word	0x0000e490
        /*0248*/ 	.short	0x0100
        /*024a*/ 	.byte	0x06
	.zero		1


	//   ....[19]....
        /*024c*/ 	.word	0x00000830
        /*0250*/ 	.word	0x000000ff
        /*0254*/ 	.word	0x0000e498
        /*0258*/ 	.short	0x0100
        /*025a*/ 	.byte	0x06
	.zero		1


	//   ....[20]....
        /*025c*/ 	.word	0x00000840
        /*0260*/ 	.word	0x000000ff
        /*0264*/ 	.word	0x0000e4a0
        /*0268*/ 	.short	0x0100
        /*026a*/ 	.byte	0x06
	.zero		1


	//   ....[21]....
        /*026c*/ 	.word	0x00000850
        /*0270*/ 	.word	0x000000ff
        /*0274*/ 	.word	0x0000e4a8
        /*0278*/ 	.short	0x0100
        /*027a*/ 	.byte	0x06
	.zero		1


	//   ....[22]....
        /*027c*/ 	.word	0x00000950
        /*0280*/ 	.word	0x000000ff
        /*0284*/ 	.word	0x0000e4c0
        /*0288*/ 	.short	0x0100
        /*028a*/ 	.byte	0x08
	.zero		1


	//   ....[23]....
        /*028c*/ 	.word	0x00000960
        /*0290*/ 	.word	0x000000ff
        /*0294*/ 	.word	0x0000e4c8
        /*0298*/ 	.short	0x0100
        /*029a*/ 	.byte	0x08
	.zero		1


	//   ....[24]....
        /*029c*/ 	.word	0x00000a60
        /*02a0*/ 	.word	0x000000ff
        /*02a4*/ 	.word	0x0000e4b0
        /*02a8*/ 	.short	0x0100
        /*02aa*/ 	.byte	0x06
	.zero		1


	//   ....[25]....
        /*02ac*/ 	.word	0x00001390
        /*02b0*/ 	.word	0x000000ff
        /*02b4*/ 	.word	0x0000e450
        /*02b8*/ 	.short	0x010a
        /*02ba*/ 	.byte	0x04
	.zero		1


	//   ....[26]....
        /*02bc*/ 	.word	0x00001440
        /*02c0*/ 	.word	0x000000ff
        /*02c4*/ 	.word	0x0000e400
        /*02c8*/ 	.short	0x010a
        /*02ca*/ 	.byte	0x10
	.zero		1


	//   ....[27]....
        /*02cc*/ 	.word	0x00001460
        /*02d0*/ 	.word	0x000000ff
        /*02d4*/ 	.word	0xfffffff8
        /*02d8*/ 	.short	0x010a
        /*02da*/ 	.byte	0x04
	.zero		1


	//   ....[28]....
        /*02dc*/ 	.word	0x00003b40
        /*02e0*/ 	.word	0x00000000
        /*02e4*/ 	.word	0x00000000
        /*02e8*/ 	.short	0x0101
        /*02ea*/ 	.byte	0x11
	.zero		1


	//   ....[29]....
        /*02ec*/ 	.word	0x00003d90
        /*02f0*/ 	.word	0x000000ff
        /*02f4*/ 	.word	0x0000e400
        /*02f8*/ 	.short	0x010a
        /*02fa*/ 	.byte	0x0a
	.zero		1


	//   ....[30]....
        /*02fc*/ 	.word	0x000040b0
        /*0300*/ 	.word	0x000000ff
        /*0304*/ 	.word	0x00000000
        /*0308*/ 	.short	0x0101
        /*030a*/ 	.byte	0x10
	.zero		1


	//   ....[31]....
        /*030c*/ 	.word	0x00004230
        /*0310*/ 	.word	0x000000ff
        /*0314*/ 	.word	0x0000e400
        /*0318*/ 	.short	0x010a
        /*031a*/ 	.byte	0x0a
	.zero		1


	//   ....[32]....
        /*031c*/ 	.word	0x000061b0
        /*0320*/ 	.word	0x000000ff
        /*0324*/ 	.word	0x0000e400
        /*0328*/ 	.short	0x010a
        /*032a*/ 	.byte	0x0a
	.zero		1


	//   ....[33]....
        /*032c*/ 	.word	0x00006450
        /*0330*/ 	.word	0x000000ff
        /*0334*/ 	.word	0x0000e400
        /*0338*/ 	.short	0x010a
        /*033a*/ 	.byte	0x0a
	.zero		1


	//   ....[34]....
        /*033c*/ 	.word	0x00006760
        /*0340*/ 	.word	0x000000ff
        /*0344*/ 	.word	0x00000000
        /*0348*/ 	.short	0x0101
        /*034a*/ 	.byte	0x0a
	.zero		1


	//   ....[35]....
        /*034c*/ 	.word	0x00006810
        /*0350*/ 	.word	0x000000ff
        /*0354*/ 	.word	0x00000000
        /*0358*/ 	.short	0x0101
        /*035a*/ 	.byte	0x07
	.zero		1


	//   ....[36]....
        /*035c*/ 	.word	0x000069c0
        /*0360*/ 	.word	0x000000ff
        /*0364*/ 	.word	0x0000e400
        /*0368*/ 	.short	0x010a
        /*036a*/ 	.byte	0x0a
	.zero		1


	//   ....[37]....
        /*036c*/ 	.word	0x000091e0
        /*0370*/ 	.word	0x000000ff
        /*0374*/ 	.word	0x0000e400
        /*0378*/ 	.short	0x010a
        /*037a*/ 	.byte	0x0a
	.zero		1


	//   ....[38]....
        /*037c*/ 	.word	0x00009490
        /*0380*/ 	.word	0x000000ff
        /*0384*/ 	.word	0x0000e400
        /*0388*/ 	.short	0x010a
        /*038a*/ 	.byte	0x0a
	.zero		1


	//   ....[39]....
        /*038c*/ 	.word	0x000097a0
        /*0390*/ 	.word	0x000000ff
        /*0394*/ 	.word	0x00000000
        /*0398*/ 	.short	0x0101
        /*039a*/ 	.byte	0x0a
	.zero		1


	//   ....[40]....
        /*039c*/ 	.word	0x00009850
        /*03a0*/ 	.word	0x000000ff
        /*03a4*/ 	.word	0x00000000
        /*03a8*/ 	.short	0x0101
        /*03aa*/ 	.byte	0x07
	.zero		1


	//   ....[41]....
        /*03ac*/ 	.word	0x00009a00
        /*03b0*/ 	.word	0x000000ff
        /*03b4*/ 	.word	0x00000000
        /*03b8*/ 	.short	0x0101
        /*03ba*/ 	.byte	0x05
	.zero		1


	//   ....[42]....
        /*03bc*/ 	.word	0x00009a80
        /*03c0*/ 	.word	0x000000ff
        /*03c4*/ 	.word	0x00000000
        /*03c8*/ 	.short	0x0101
        /*03ca*/ 	.byte	0x07
	.zero		1


	//   ....[43]....
        /*03cc*/ 	.word	0x00009f80
        /*03d0*/ 	.word	0x000000ff
        /*03d4*/ 	.word	0x00000008
        /*03d8*/ 	.short	0x010a
        /*03da*/ 	.byte	0x04
	.zero		1


	//   ....[44]....
        /*03dc*/ 	.word	0x0000a9a0
        /*03e0*/ 	.word	0x00000000
        /*03e4*/ 	.word	0x0000e490
        /*03e8*/ 	.short	0x0101
        /*03ea*/ 	.byte	0x30
	.zero		1


	//   ....[45]....
        /*03ec*/ 	.word	0x0000ad60
        /*03f0*/ 	.word	0x00000007
        /*03f4*/ 	.word	0x0000e460
        /*03f8*/ 	.short	0x010a
        /*03fa*/ 	.byte	0x3f
	.zero		1


	//   ....[46]....
        /*03fc*/ 	.word	0x0000afd0
        /*0400*/ 	.word	0x00000007
        /*0404*/ 	.word	0x0000e4b0
        /*0408*/ 	.short	0x0101
        /*040a*/ 	.byte	0x3f
	.zero		1


	//   ....[47]....
        /*040c*/ 	.word	0x0000afe0
        /*0410*/ 	.word	0x00000007
        /*0414*/ 	.word	0x0000e4b0
        /*0418*/ 	.short	0x010a
        /*041a*/ 	.byte	0x3f
	.zero		1


	//   ....[48]....
        /*041c*/ 	.word	0x0000b080
        /*0420*/ 	.word	0x00000004
        /*0424*/ 	.word	0x0000e460
        /*0428*/ 	.short	0x010a
        /*042a*/ 	.byte	0x3f
	.zero		1


	//   ....[49]....
        /*042c*/ 	.word	0x0000b5f0
        /*0430*/ 	.word	0x00000008
        /*0434*/ 	.word	0x0000e428
        /*0438*/ 	.short	0x010a
        /*043a*/ 	.byte	0x3f
	.zero		1


	//   ....[50]....
        /*043c*/ 	.word	0x0000b860
        /*0440*/ 	.word	0x00000004
        /*0444*/ 	.word	0x0000e4b0
        /*0448*/ 	.short	0x0101
        /*044a*/ 	.byte	0x3f
	.zero		1


	//   ....[51]....
        /*044c*/ 	.word	0x0000b870
        /*0450*/ 	.word	0x00000004
        /*0454*/ 	.word	0x0000e4b0
        /*0458*/ 	.short	0x010a
        /*045a*/ 	.byte	0x3f
	.zero		1


	//   ....[52]....
        /*045c*/ 	.word	0x0000b920
        /*0460*/ 	.word	0x00000007
        /*0464*/ 	.word	0x0000e428
        /*0468*/ 	.short	0x010a
        /*046a*/ 	.byte	0x3f
	.zero		1


	//   ....[53]....
        /*046c*/ 	.word	0x0000bc20
        /*0470*/ 	.word	0x00000007
        /*0474*/ 	.word	0x0000e428
        /*0478*/ 	.short	0x010a
        /*047a*/ 	.byte	0x3f
	.zero		1


	//   ....[54]....
        /*047c*/ 	.word	0x0000beb0
        /*0480*/ 	.word	0x00000007
        /*0484*/ 	.word	0x0000e428
        /*0488*/ 	.short	0x010a
        /*048a*/ 	.byte	0x3f
	.zero		1


	//   ....[55]....
        /*048c*/ 	.word	0x0000c190
        /*0490*/ 	.word	0x00000003
        /*0494*/ 	.word	0x0000e450
        /*0498*/ 	.short	0x010a
        /*049a*/ 	.byte	0x3f
	.zero		1


	//   ....[56]....
        /*049c*/ 	.word	0x0000c1f0
        /*04a0*/ 	.word	0x00000005
        /*04a4*/ 	.word	0x0000e400
        /*04a8*/ 	.short	0x010a
        /*04aa*/ 	.byte	0x3f
	.zero		1


	//   ....[57]....
        /*04ac*/ 	.word	0x0000c250
        /*04b0*/ 	.word	0x00000000
        /*04b4*/ 	.word	0xfffffff8
        /*04b8*/ 	.short	0x010a
        /*04ba*/ 	.byte	0x3f
	.zero		1


	//   ....[58]....
        /*04bc*/ 	.word	0x0000c2b0
        /*04c0*/ 	.word	0x00000009
        /*04c4*/ 	.word	0x0000e400
        /*04c8*/ 	.short	0x010a
        /*04ca*/ 	.byte	0x3f
	.zero		1


	//   ....[59]....
        /*04cc*/ 	.word	0x0000c310
        /*04d0*/ 	.word	0x00000006
        /*04d4*/ 	.word	0x0000e400
        /*04d8*/ 	.short	0x010a
        /*04da*/ 	.byte	0x3f
	.zero		1


	//   ....[60]....
        /*04dc*/ 	.word	0x0000c370
        /*04e0*/ 	.word	0x00000008
        /*04e4*/ 	.word	0x0000e400
        /*04e8*/ 	.short	0x010a
        /*04ea*/ 	.byte	0x3f
	.zero		1


	//   ....[61]....
        /*04ec*/ 	.word	0x0000c3d0
        /*04f0*/ 	.word	0x00000006
        /*04f4*/ 	.word	0x0000e400
        /*04f8*/ 	.short	0x010a
        /*04fa*/ 	.byte	0x3f
	.zero		1


	//   ....[62]....
        /*04fc*/ 	.word	0x0000c430
        /*0500*/ 	.word	0x00000009
        /*0504*/ 	.word	0x0000e400
        /*0508*/ 	.short	0x010a
        /*050a*/ 	.byte	0x3f
	.zero		1


	//   ....[63]....
        /*050c*/ 	.word	0x0000c490
        /*0510*/ 	.word	0x00000003
        /*0514*/ 	.word	0x00000008
        /*0518*/ 	.short	0x010a
        /*051a*/ 	.byte	0x3f
	.zero		1


	//   ....[64]....
        /*051c*/ 	.word	0x0000c560
        /*0520*/ 	.word	0x00000007
        /*0524*/ 	.word	0x0000e460
        /*0528*/ 	.short	0x010a
        /*052a*/ 	.byte	0x3f
	.zero		1


	//   ....[65]....
        /*052c*/ 	.word	0x0000c5b0
        /*0530*/ 	.word	0x00000007
        /*0534*/ 	.word	0x0000e4b0
        /*0538*/ 	.short	0x010a
        /*053a*/ 	.byte	0x3f
	.zero		1


	//   ....[66]....
        /*053c*/ 	.word	0x0000c600
        /*0540*/ 	.word	0x00000004
        /*0544*/ 	.word	0x0000e460
        /*0548*/ 	.short	0x010a
        /*054a*/ 	.byte	0x3f
	.zero		1


	//   ....[67]....
        /*054c*/ 	.word	0x0000c6d0
        /*0550*/ 	.word	0x00000008
        /*0554*/ 	.word	0x0000e428
        /*0558*/ 	.short	0x010a
        /*055a*/ 	.byte	0x3f
	.zero		1


	//   ....[68]....
        /*055c*/ 	.word	0x0000c720
        /*0560*/ 	.word	0x00000004
        /*0564*/ 	.word	0x0000e4b0
        /*0568*/ 	.short	0x010a
        /*056a*/ 	.byte	0x3f
	.zero		1


	//   ....[69]....
        /*056c*/ 	.word	0x0000c770
        /*0570*/ 	.word	0x00000007
        /*0574*/ 	.word	0x0000e428
        /*0578*/ 	.short	0x010a
        /*057a*/ 	.byte	0x3f
	.zero		1


	//   ....[70]....
        /*057c*/ 	.word	0x0000c7c0
        /*0580*/ 	.word	0x00000007
        /*0584*/ 	.word	0x0000e428
        /*0588*/ 	.short	0x010a
        /*058a*/ 	.byte	0x3f
	.zero		1


	//   ....[71]....
        /*058c*/ 	.word	0x0000c810
        /*0590*/ 	.word	0x00000007
        /*0594*/ 	.word	0x0000e428
        /*0598*/ 	.short	0x010a
        /*059a*/ 	.byte	0x3f
	.zero		1


	//----- nvinfo : EIATTR_NUM_MBARRIERS
	.align		4
.L_37:
        /*059c*/ 	.byte	0x03, 0x38
        /*059e*/ 	.short	0x0019


	//----- nvinfo : EIATTR_EXIT_INSTR_OFFSETS
	.align		4
        /*05a0*/ 	.byte	0x04, 0x1c
        /*05a2*/ 	.short	(.L_39 - .L_38)


	//   ....[0]....
.L_38:
        /*05a4*/ 	.word	0x00000ac0


	//   ....[1]....
        /*05a8*/ 	.word	0x00000b30


	//   ....[2]....
        /*05ac*/ 	.word	0x0000a9d0


	//   ....[3]....
        /*05b0*/ 	.word	0x0000aa30


	//   ....[4]....
        /*05b4*/ 	.word	0x0000aa60


	//   ....[5]....
        /*05b8*/ 	.word	0x0000b2f0


	//   ....[6]....
        /*05bc*/ 	.word	0x0000b320


	//   ....[7]....
        /*05c0*/ 	.word	0x0000c170


	//----- nvinfo : EIATTR_MAX_THREADS
	.align		4
.L_39:
        /*05c4*/ 	.byte	0x04, 0x05
        /*05c6*/ 	.short	(.L_41 - .L_40)
.L_40:
        /*05c8*/ 	.word	0x00000180
        /*05cc*/ 	.word	0x00000001
        /*05d0*/ 	.word	0x00000001


	//----- nvinfo : EIATTR_CRS_STACK_SIZE
	.align		4
.L_41:
        /*05d4*/ 	.byte	0x04, 0x1e
        /*05d6*/ 	.short	(.L_43 - .L_42)
.L_42:
        /*05d8*/ 	.word	0x00000000


	//----- nvinfo : EIATTR_CBANK_PARAM_SIZE
	.align		4
.L_43:
        /*05dc*/ 	.byte	0x03, 0x19
        /*05de*/ 	.short	0x0870


	//----- nvinfo : EIATTR_PARAM_CBANK
	.align		4
        /*05e0*/ 	.byte	0x04, 0x0a
        /*05e2*/ 	.short	(.L_45 - .L_44)
	.align		4
.L_44:
        /*05e4*/ 	.word	index@(.nv.constant0._ZN7cutlass13device_kernelINS_4fmha6kernel28FmhaKernelTmaWarpSpecializedINS1_10collective30FmhaMainloopTmaWarpSpecializedINS_6half_tEffN4cute5tupleIJNS7_1CILi128EEESA_NS9_ILi32EEEEEENS8_IJiNS9_ILi1EEENS8_IJiiEEEEEESF_SF_NS4_14ResidualFusionEJNS2_6OptionILNS2_3TagE0ENS9_ILb1EEEEENSH_ILSI_2ESJ_EEEEENS4_15FmhaFwdEpilogueIS6_fNS8_IJNS9_ILi64EEESB_SA_EEEEENS2_23PersistentTileSchedulerEJSK_SL_EEEEEvNT_6ParamsE)
        /*05e8*/ 	.short	0x0210
        /*05ea*/ 	.short	0x0870


	//----- nvinfo : EIATTR_SW_WAR
	.align		4
.L_45:
        /*05ec*/ 	.byte	0x04, 0x36
        /*05ee*/ 	.short	(.L_47 - .L_46)
.L_46:
        /*05f0*/ 	.word	0x00000008
.L_47:


//--------------------- .nv.callgraph             --------------------------
	.section	.nv.callgraph,"",@"SHT_CUDA_CALLGRAPH"
	.align	4
	.sectionentsize	8
	.align		4
        /*0000*/ 	.word	0x00000000
	.align		4
        /*0004*/ 	.word	0xffffffff
	.align		4
        /*0008*/ 	.word	index@(_ZN7cutlass13device_kernelINS_4fmha6kernel28FmhaKernelTmaWarpSpecializedINS1_10collective30FmhaMainloopTmaWarpSpecializedINS_6half_tEffN4cute5tupleIJNS7_1CILi128EEESA_NS9_ILi32EEEEEENS8_IJiNS9_ILi1EEENS8_IJiiEEEEEESF_SF_NS4_14ResidualFusionEJNS2_6OptionILNS2_3TagE0ENS9_ILb1EEEEENSH_ILSI_2ESJ_EEEEENS4_15FmhaFwdEpilogueIS6_fNS8_IJNS9_ILi64EEESB_SA_EEEEENS2_23PersistentTileSchedulerEJSK_SL_EEEEEvNT_6ParamsE)
	.align		4
        /*000c*/ 	.word	index@(__assertfail)
	.align		4
        /*0010*/ 	.word	0x00000000
	.align		4
        /*0014*/ 	.word	0xfffffffe
	.align		4
        /*0018*/ 	.word	0x00000000
	.align		4
        /*001c*/ 	.word	0xfffffffd
	.align		4
        /*0020*/ 	.word	0x00000000
	.align		4
        /*0024*/ 	.word	0xfffffffc


//--------------------- .nv.constant4             --------------------------
	.section	.nv.constant4,"a",@progbits
	.align	8
	.align		8
.nv.constant4:
        /*0000*/ 	.dword	__assertfail
	.align		8
        /*0008*/ 	.dword	__unnamed_1
	.align		8
        /*0010*/ 	.dword	_ZN39_INTERNAL_4c3d3f76_4_k_cu_827f373b_34214cuda3std3__45__cpo5beginE
	.align		8
        /*0018*/ 	.dword	_ZN39_INTERNAL_4c3d3f76_4_k_cu_827f373b_34214cuda3std3__45__cpo3endE
	.align		8
        /*0020*/ 	.dword	_ZN39_INTERNAL_4c3d3f76_4_k_cu_827f373b_34214cuda3std3__45__cpo6cbeginE
	.align		8
        /*0028*/ 	.dword	_ZN39_INTERNAL_4c3d3f76_4_k_cu_827f373b_34214cuda3std3__45__cpo4cendE
	.align		8
        /*0030*/ 	.dword	_ZN39_INTERNAL_4c3d3f76_4_k_cu_827f373b_34214cuda3std3__441_GLOBAL__N__4c3d3f76_4_k_cu_827f373b_34216ignoreE
	.align		8
        /*0038*/ 	.dword	_ZN39_INTERNAL_4c3d3f76_4_k_cu_827f373b_34214cuda3std3__419piecewise_constructE
	.align		8
        /*0040*/ 	.dword	_ZN39_INTERNAL_4c3d3f76_4_k_cu_827f373b_34214cuda3std3__48in_placeE
	.align		8
        /*0048*/ 	.dword	_ZN39_INTERNAL_4c3d3f76_4_k_cu_827f373b_34214cuda3std6ranges3__45__cpo4swapE
	.align		8
        /*0050*/ 	.dword	_ZN39_INTERNAL_4c3d3f76_4_k_cu_827f373b_34214cuda3std6ranges3__45__cpo9iter_moveE
	.align		8
        /*0058*/ 	.dword	_ZN39_INTERNAL_4c3d3f76_4_k_cu_827f373b_34214cute7productE
	.align		8
        /*0060*/ 	.dword	_ZN39_INTERNAL_4c3d3f76_4_k_cu_827f373b_34214cute1_E
	.align		8
        /*0068*/ 	.dword	$str$24
	.align		8
        /*0070*/ 	.dword	$str$25


//--------------------- .text._ZN7cutlass13device_kernelINS_4fmha6kernel28FmhaKernelTmaWarpSpecializedINS1_10collective30FmhaMainloopTmaWarpSpecializedINS_6half_tEffN4cute5tupleIJNS7_1CILi128EEESA_NS9_ILi32EEEEEENS8_IJiNS9_ILi1EEENS8_IJiiEEEEEESF_SF_NS4_14ResidualFusionEJNS2_6OptionILNS2_3TagE0ENS9_ILb1EEEEENSH_ILSI_2ESJ_EEEEENS4_15FmhaFwdEpilogueIS6_fNS8_IJNS9_ILi64EEESB_SA_EEEEENS2_23PersistentTileSchedulerEJSK_SL_EEEEEvNT_6ParamsE --------------------------
	.section	.text._ZN7cutlass13device_kernelINS_4fmha6kernel28FmhaKernelTmaWarpSpecializedINS1_10collective30FmhaMainloopTmaWarpSpecializedINS_6half_tEffN4cute5tupleIJNS7_1CILi128EEESA_NS9_ILi32EEEEEENS8_IJiNS9_ILi1EEENS8_IJiiEEEEEESF_SF_NS4_14ResidualFusionEJNS2_6OptionILNS2_3TagE0ENS9_ILb1EEEEENSH_ILSI_2ESJ_EEEEENS4_15FmhaFwdEpilogueIS6_fNS8_IJNS9_ILi64EEESB_SA_EEEEENS2_23PersistentTileSchedulerEJSK_SL_EEEEEvNT_6ParamsE,"ax",@progbits
	.align	128
.text._ZN7cutlass13device_kernelINS_4fmha6kernel28FmhaKernelTmaWarpSpecializedINS1_10collective30FmhaMainloopTmaWarpSpecializedINS_6half_tEffN4cute5tupleIJNS7_1CILi128EEESA_NS9_ILi32EEEEEENS8_IJiNS9_ILi1EEENS8_IJiiEEEEEESF_SF_NS4_14ResidualFusionEJNS2_6OptionILNS2_3TagE0ENS9_ILb1EEEEENSH_ILSI_2ESJ_EEEEENS4_15FmhaFwdEpilogueIS6_fNS8_IJNS9_ILi64EEESB_SA_EEEEENS2_23PersistentTileSchedulerEJSK_SL_EEEEEvNT_6ParamsE:
        .type           _ZN7cutlass13device_kernelINS_4fmha6kernel28FmhaKernelTmaWarpSpecializedINS1_10collective30FmhaMainloopTmaWarpSpecializedINS_6half_tEffN4cute5tupleIJNS7_1CILi128EEESA_NS9_ILi32EEEEEENS8_IJiNS9_ILi1EEENS8_IJiiEEEEEESF_SF_NS4_14ResidualFusionEJNS2_6OptionILNS2_3TagE0ENS9_ILb1EEEEENSH_ILSI_2ESJ_EEEEENS4_15FmhaFwdEpilogueIS6_fNS8_IJNS9_ILi64EEESB_SA_EEEEENS2_23PersistentTileSchedulerEJSK_SL_EEEEEvNT_6ParamsE,@function
        .size           _ZN7cutlass13device_kernelINS_4fmha6kernel28FmhaKernelTmaWarpSpecializedINS1_10collective30FmhaMainloopTmaWarpSpecializedINS_6half_tEffN4cute5tupleIJNS7_1CILi128EEESA_NS9_ILi32EEEEEENS8_IJiNS9_ILi1EEENS8_IJiiEEEEEESF_SF_NS4_14ResidualFusionEJNS2_6OptionILNS2_3TagE0ENS9_ILb1EEEEENSH_ILSI_2ESJ_EEEEENS4_15FmhaFwdEpilogueIS6_fNS8_IJNS9_ILi64EEESB_SA_EEEEENS2_23PersistentTileSchedulerEJSK_SL_EEEEEvNT_6ParamsE,(.L_x_143 - _ZN7cutlass13device_kernelINS_4fmha6kernel28FmhaKernelTmaWarpSpecializedINS1_10collective30FmhaMainloopTmaWarpSpecializedINS_6half_tEffN4cute5tupleIJNS7_1CILi128EEESA_NS9_ILi32EEEEEENS8_IJiNS9_ILi1EEENS8_IJiiEEEEEESF_SF_NS4_14ResidualFusionEJNS2_6OptionILNS2_3TagE0ENS9_ILb1EEEEENSH_ILSI_2ESJ_EEEEENS4_15FmhaFwdEpilogueIS6_fNS8_IJNS9_ILi64EEESB_SA_EEEEENS2_23PersistentTileSchedulerEJSK_SL_EEEEEvNT_6ParamsE)
        .other          _ZN7cutlass13device_kernelINS_4fmha6kernel28FmhaKernelTmaWarpSpecializedINS1_10collective30FmhaMainloopTmaWarpSpecializedINS_6half_tEffN4cute5tupleIJNS7_1CILi128EEESA_NS9_ILi32EEEEEENS8_IJiNS9_ILi1EEENS8_IJiiEEEEEESF_SF_NS4_14ResidualFusionEJNS2_6OptionILNS2_3TagE0ENS9_ILb1EEEEENSH_ILSI_2ESJ_EEEEENS4_15FmhaFwdEpilogueIS6_fNS8_IJNS9_ILi64EEESB_SA_EEEEENS2_23PersistentTileSchedulerEJSK_SL_EEEEEvNT_6ParamsE,@"STO_CUDA_ENTRY STV_DEFAULT"
_ZN7cutlass13device_kernelINS_4fmha6kernel28FmhaKernelTmaWarpSpecializedINS1_10collective30FmhaMainloopTmaWarpSpecializedINS_6half_tEffN4cute5tupleIJNS7_1CILi128EEESA_NS9_ILi32EEEEEENS8_IJiNS9_ILi1EEENS8_IJiiEEEEEESF_SF_NS4_14ResidualFusionEJNS2_6OptionILNS2_3TagE0ENS9_ILb1EEEEENSH_ILSI_2ESJ_EEEEENS4_15FmhaFwdEpilogueIS6_fNS8_IJNS9_ILi64EEESB_SA_EEEEENS2_23PersistentTileSchedulerEJSK_SL_EEEEEvNT_6ParamsE:
[----:B------:R-:W1:Y:S01]  /*0000*/  LDC R1, c[0x0][0x28] ;  /* 0x00000a00ff017b82 */ /* 0x000e620000000800 */
[----:B------:R-:W2:Y:S07]  /*0010*/  S2R R2, SR_TID.X ;  /* 0x0000000000027919 */ /* 0x000eae0000002100 */
[----:B------:R-:W3:Y:S01]  /*0020*/  S2UR UR6, SR_CTAID.X ;  /* 0x00000000000679c3 */ /* 0x000ee20000002500 */
[----:B------:R-:W-:Y:S01]  /*0030*/  ELECT P1, URZ, PT ;  /* 0x00000000003f782f */ /* 0x000fe20003820000 */
[----:B------:R-:W-:Y:S01]  /*0040*/  BSSY B0, `(.L_x_0) ;  /* 0x0000018000007945 */ /* 0x000fe20003800000 */
[----:B---3--:R-:W-:Y:S01]  /*0050*/  IMAD.U32 R17, RZ, RZ, UR6 ;  /* 0x00000006ff117e24 */ /* 0x008fe2000f8e00ff */
[----:B--2---:R-:W-:-:S05]  /*0060*/  SHF.R.U32.HI R0, RZ, 0x5, R2 ;  /* 0x00000005ff007819 */ /* 0x004fca0000011602 */
[----:B------:R-:W2:Y:S02]  /*0070*/  SHFL.IDX PT, R3, R0, RZ, 0x1f ;  /* 0x00001fff00037589 */ /* 0x000ea400000e0000 */
[----:B--2---:R-:W-:Y:S02]  /*0080*/  R2UR UR4, R3 ;  /* 0x00000000030472ca */ /* 0x004fe400000e0000 */
[----:B------:R-:W-:-:S06]  /*0090*/  SHF.R.U32.HI R3, RZ, 0x7, R2 ;  /* 0x00000007ff037819 */ /* 0x000fcc0000011602 */
[----:B------:R-:W2:Y:S05]  /*00a0*/  SHFL.IDX PT, R3, R3, RZ, 0x1f ;  /* 0x00001fff03037589 */ /* 0x000eaa00000e0000 */
[----:B------:R-:W-:Y:S02]  /*00b0*/  USHF.R.S32.HI UR5, URZ, 0x1f, UR4 ;  /* 0x0000001f3f057899 */ /* 0x000fe40008011404 */
[----:B------:R-:W-:Y:S02]  /*00c0*/  ISETP.EQ.AND P2, PT, RZ, UR4, P1 ;  /* 0x00000004ff007c0c */ /* 0x000fe40008f42270 */
[----:B------:R-:W-:-:S04]  /*00d0*/  ULEA.HI UR5, UR5, UR4, URZ, 0x2 ;  /* 0x0000000405057291 */ /* 0x000fc8000f8f103f */
[----:B------:R-:W-:-:S04]  /*00e0*/  ULOP3.LUT UR5, UR5, 0xfffffffc, URZ, 0xc0, !UPT ;  /* 0xfffffffc05057892 */ /* 0x000fc8000f8ec03f */
[----:B------:R-:W-:-:S03]  /*00f0*/  UIADD3 UR5, UR4, -UR5, URZ ;  /* 0x8000000504057290 */ /* 0x000fc6000fffe03f */
[----:B-1----:R-:W-:Y:S09]  /*0100*/  @!P2 BRA `(.L_x_1) ;  /* 0x00000000002ca947 */ /* 0x002ff20003800000 */
[----:B------:R-:W-:Y:S02]  /*0110*/  ULDC.64 UR6, c[0x0][0x198] ;  /* 0x0000660000067ab9 */ /* 0x000fe40000000a00 */
[----:B------:R-:W-:Y:S02]  /*0120*/  UIADD3 UR8, UP0, UR6, 0xf0, URZ ;  /* 0x000000f006087890 */ /* 0x000fe4000ff1e03f */
[----:B------:R-:W-:Y:S02]  /*0130*/  UIADD3 UR10, UP1, UR6, 0x1f0, URZ ;  /* 0x000001f0060a7890 */ /* 0x000fe4000ff3e03f */
[----:B------:R-:W-:Y:S02]  /*0140*/  UIADD3 UR6, UP2, UR6, 0x2f0, URZ ;  /* 0x000002f006067890 */ /* 0x000fe4000ff5e03f */
[----:B------:R-:W-:Y:S02]  /*0150*/  UIADD3.X UR9, URZ, UR7, URZ, UP0, !UPT ;  /* 0x000000073f097290 */ /* 0x000fe400087fe43f */
[----:B------:R-:W-:-:S02]  /*0160*/  UIADD3.X UR11, URZ, UR7, URZ, UP1, !UPT ;  /* 0x000000073f0b7290 */ /* 0x000fc40008ffe43f */
[----:B------:R-:W-:-:S05]  /*0170*/  UIADD3.X UR7, URZ, UR7, URZ, UP2, !UPT ;  /* 0x000000073f077290 */ /* 0x000fca00097fe43f */
[----:B------:R1:W-:Y:S02]  /*0180*/  UTMACCTL.PF [UR8] ;  /* 0x00000000080079b9 */ /* 0x0003e40008040000 */
[----:B------:R1:W-:Y:S02]  /*0190*/  UTMACCTL.PF [UR10] ;  /* 0x000000000a0079b9 */ /* 0x0003e40008040000 */
[----:B------:R1:W-:Y:S02]  /*01a0*/  UTMACCTL.PF [UR6] ;  /* 0x00000000060079b9 */ /* 0x0003e40008040000 */
[----:B-1----:R-:W-:Y:S01]  /*01b0*/  NOP ;  /* 0x0000000000007918 */ /* 0x002fe20000000000 */
.L_x_1:
[----:B------:R-:W-:Y:S05]  /*01c0*/  BSYNC B0 ;  /* 0x0000000000007941 */ /* 0x000fea0003800000 */
.L_x_0:
[----:B------:R-:W1:Y:S01]  /*01d0*/  SHFL.IDX PT, R4, R0, RZ, 0x1f ;  /* 0x00001fff00047589 */ /* 0x000e6200000e0000 */
[----:B--2---:R-:W-:Y:S01]  /*01e0*/  R2UR UR45, R3 ;  /* 0x00000000032d72ca */ /* 0x004fe200000e0000 */
[----:B------:R-:W-:Y:S02]  /*01f0*/  UISETP.NE.AND UP0, UPT, UR5, 0x1, UPT ;  /* 0x000000010500788c */ /* 0x000fe4000bf05270 */
[----:B------:R-:W-:-:S10]  /*0200*/  UISETP.NE.AND UP1, UPT, UR5, 0x2, UPT ;  /* 0x000000020500788c */ /* 0x000fd4000bf25270 */
[----:B------:R-:W-:Y:S02]  /*0210*/  UIADD3 UR10, UR45, -0x1, URZ ;  /* 0xffffffff2d0a7890 */ /* 0x000fe4000fffe03f */
[----:B------:R-:W-:Y:S02]  /*0220*/  UISETP.EQ.AND UP2, UPT, UR45, URZ, !UP0 ;  /* 0x0000003f2d00728c */ /* 0x000fe4000c742270 */
[----:B------:R-:W-:Y:S02]  /*0230*/  UISETP.EQ.AND UP3, UPT, UR45, URZ, !UP1 ;  /* 0x0000003f2d00728c */ /* 0x000fe4000cf62270 */
[----:B------:R-:W-:Y:S02]  /*0240*/  UISETP.GE.U32.AND UP4, UPT, UR10, 0x4, UPT ;  /* 0x000000040a00788c */ /* 0x000fe4000bf86070 */
[----:B------:R-:W-:Y:S01]  /*0250*/  USEL UR46, URZ, 0x1, !UP2 ;  /* 0x000000013f2e7887 */ /* 0x000fe2000d000000 */
[----:B-1----:R-:W-:Y:S01]  /*0260*/  ISETP.NE.AND P0, PT, R4, RZ, PT ;  /* 0x000000ff0400720c */ /* 0x002fe20003f05270 */
[----:B------:R-:W-:Y:S01]  /*0270*/  USEL UR47, URZ, 0x1, !UP3 ;  /* 0x000000013f2f7887 */ /* 0x000fe2000d800000 */
[----:B------:R-:W-:Y:S01]  /*0280*/  IMAD.U32 R4, RZ, RZ, UR5 ;  /* 0x00000005ff047e24 */ /* 0x000fe2000f8e00ff */
[----:B------:R-:W-:-:S02]  /*0290*/  USEL UR46, UR46, 0x2, UP4 ;  /* 0x000000022e2e7887 */ /* 0x000fc4000a000000 */
[----:B------:R-:W-:-:S08]  /*02a0*/  USEL UR47, UR47, 0x2, UP4 ;  /* 0x000000022f2f7887 */ /* 0x000fd0000a000000 */
[----:B------:R-:W-:Y:S05]  /*02b0*/  @P0 BRA `(.L_x_2) ;  /* 0x0000000000480947 */ /* 0x000fea0003800000 */
[----:B------:R-:W1:Y:S01]  /*02c0*/  S2UR UR8, SR_CgaCtaId ;  /* 0x00000000000879c3 */ /* 0x000e620000008800 */
[----:B------:R-:W-:Y:S01]  /*02d0*/  UMOV UR4, 0x400 ;  /* 0x0000040000047882 */ /* 0x000fe20000000000 */
[----:B------:R-:W-:Y:S01]  /*02e0*/  UMOV UR5, 0x1 ;  /* 0x0000000100057882 */ /* 0x000fe20000000000 */
[----:B------:R-:W-:Y:S01]  /*02f0*/  UMOV UR6, 0x80 ;  /* 0x0000008000067882 */ /* 0x000fe20000000000 */
[----:B------:R-:W-:Y:S01]  /*0300*/  ELECT P0, URZ, PT ;  /* 0x00000000003f782f */ /* 0x000fe20003800000 */
[----:B------:R-:W-:-:S04]  /*0310*/  UIADD3 UR6, -UR6, 0x100000, URZ ;  /* 0x0010000006067890 */ /* 0x000fc8000fffe13f */
[----:B------:R-:W-:Y:S02]  /*0320*/  USHF.L.U32 UR7, UR6, 0xb, URZ ;  /* 0x0000000b06077899 */ /* 0x000fe4000800063f */
[----:B------:R-:W-:Y:S02]  /*0330*/  USHF.L.U32 UR6, UR6, 0x1, URZ ;  /* 0x0000000106067899 */ /* 0x000fe4000800063f */
[----:B-1----:R-:W-:Y:S02]  /*0340*/  ULEA UR8, UR8, UR4, 0x18 ;  /* 0x0000000408087291 */ /* 0x002fe4000f8ec03f */
[----:B------:R-:W-:-:S04]  /*0350*/  UIADD3 UR4, -UR5, 0x100000, URZ ;  /* 0x0010000005047890 */ /* 0x000fc8000fffe13f */
[----:B------:R-:W-:Y:S02]  /*0360*/  USHF.L.U32 UR5, UR4, 0xb, URZ ;  /* 0x0000000b04057899 */ /* 0x000fe4000800063f */
[----:B------:R-:W-:Y:S01]  /*0370*/  USHF.L.U32 UR4, UR4, 0x1, URZ ;  /* 0x0000000104047899 */ /* 0x000fe2000800063f */
[----:B------:R-:W1:Y:S11]  /*0380*/  FENCE.VIEW.ASYNC.S ;  /* 0x00000000000073c6 */ /* 0x000e760000000000 */
[----:B-1----:R1:W2:Y:S01]  /*0390*/  SYNCS.EXCH.64 URZ, [UR8+0xe450], UR4 ;  /* 0x00e45004083f75b2 */ /* 0x0022a20008000100 */
[----:B------:R1:W3:Y:S01]  /*03a0*/  SYNCS.EXCH.64 URZ, [UR8+0xe460], UR6 ;  /* 0x00e46006083f75b2 */ /* 0x0002e20008000100 */
[----:B------:R1:W4:Y:S01]  /*03b0*/  SYNCS.EXCH.64 URZ, [UR8+0xe458], UR4 ;  /* 0x00e45804083f75b2 */ /* 0x0003220008000100 */
[----:B------:R1:W1:Y:S01]  /*03c0*/  SYNCS.EXCH.64 URZ, [UR8+0xe468], UR6 ;  /* 0x00e46806083f75b2 */ /* 0x0002620008000100 */
[----:B------:R-:W-:Y:S01]  /*03d0*/  NOP ;  /* 0x0000000000007918 */ /* 0x000fe20000000000 */
.L_x_2:
[----:B------:R-:W5:Y:S01]  /*03e0*/  SHFL.IDX PT, R3, R0, RZ, 0x1f ;  /* 0x00001fff00037589 */ /* 0x000f6200000e0000 */
[----:B------:R-:W-:Y:S01]  /*03f0*/  NOP ;  /* 0x0000000000007918 */ /* 0x000fe20000000000 */
[----:B-----5:R-:W-:-:S13]  /*0400*/  ISETP.NE.AND P0, PT, R3, RZ, PT ;  /* 0x000000ff0300720c */ /* 0x020fda0003f05270 */
[----:B------:R-:W-:Y:S05]  /*0410*/  @P0 BRA `(.L_x_3) ;  /* 0x0000000000600947 */ /* 0x000fea0003800000 */
[----:B-1----:R-:W1:Y:S01]  /*0420*/  S2UR UR5, SR_CgaCtaId ;  /* 0x00000000000579c3 */ /* 0x002e620000008800 */
[----:B------:R-:W-:Y:S01]  /*0430*/  UMOV UR4, 0x400 ;  /* 0x0000040000047882 */ /* 0x000fe20000000000 */
[----:B------:R-:W-:Y:S01]  /*0440*/  UMOV UR6, 0x1 ;  /* 0x0000000100067882 */ /* 0x000fe20000000000 */
[----:B------:R-:W-:Y:S01]  /*0450*/  UMOV UR9, 0x100 ;  /* 0x0000010000097882 */ /* 0x000fe20000000000 */
[----:B------:R-:W-:-:S04]  /*0460*/  UIADD3 UR6, -UR6, 0x100000, URZ ;  /* 0x0010000006067890 */ /* 0x000fc8000fffe13f */
[----:B------:R-:W-:Y:S02]  /*0470*/  USHF.L.U32 UR7, UR6, 0xb, URZ ;  /* 0x0000000b06077899 */ /* 0x000fe4000800063f */
[----:B------:R-:W-:Y:S01]  /*0480*/  USHF.L.U32 UR6, UR6, 0x1, URZ ;  /* 0x0000000106067899 */ /* 0x000fe2000800063f */
[----:B------:R-:W-:Y:S01]  /*0490*/  ELECT P0, URZ, PT ;  /* 0x00000000003f782f */ /* 0x000fe20003800000 */
[----:B-1----:R-:W-:Y:S02]  /*04a0*/  ULEA UR8, UR5, UR4, 0x18 ;  /* 0x0000000405087291 */ /* 0x002fe4000f8ec03f */
[----:B------:R-:W-:-:S04]  /*04b0*/  UIADD3 UR4, -UR9, 0x100000, URZ ;  /* 0x0010000009047890 */ /* 0x000fc8000fffe13f */
[----:B------:R-:W-:Y:S02]  /*04c0*/  USHF.L.U32 UR5, UR4, 0xb, URZ ;  /* 0x0000000b04057899 */ /* 0x000fe4000800063f */
[----:B------:R-:W-:Y:S01]  /*04d0*/  USHF.L.U32 UR4, UR4, 0x1, URZ ;  /* 0x0000000104047899 */ /* 0x000fe2000800063f */
[----:B------:R-:W1:Y:S03]  /*04e0*/  FENCE.VIEW.ASYNC.S ;  /* 0x00000000000073c6 */ /* 0x000e660000000000 */
[----:B-1----:R1:W1:Y:S08]  /*04f0*/  SYNCS.EXCH.64 URZ, [UR8+0xe400], UR6 ;  /* 0x00e40006083f75b2 */ /* 0x0022700008000100 */
[----:B------:R1:W1:Y:S01]  /*0500*/  SYNCS.EXCH.64 URZ, [UR8+0xe428], UR4 ;  /* 0x00e42804083f75b2 */ /* 0x0002620008000100 */
        /* <DEDUP_REMOVED lines=8> */
[----:B------:R-:W-:Y:S01]  /*0590*/  NOP ;  /* 0x0000000000007918 */ /* 0x000fe20000000000 */
.L_x_3:
        /* <DEDUP_REMOVED lines=21> */
[----:B------:R-:W-:Y:S01]  /*06f0*/  NOP ;  /* 0x0000000000007918 */ /* 0x000fe20000000000 */
.L_x_4:
[----:B------:R-:W5:Y:S01]  /*0700*/  SHFL.IDX PT, R3, R0, RZ, 0x1f ;  /* 0x00001fff00037589 */ /* 0x000f6200000e0000 */
[----:B------:R-:W-:Y:S01]  /*0710*/  ELECT P0, URZ, PT ;  /* 0x00000000003f782f */ /* 0x000fe20003800000 */
[----:B------:R-:W-:Y:S01]  /*0720*/  NOP ;  /* 0x0000000000007918 */ /* 0x000fe20000000000 */
[----:B-1----:R-:W-:Y:S02]  /*0730*/  UMOV UR4, 0x80 ;  /* 0x0000008000047882 */ /* 0x002fe40000000000 */
[C---:B-----5:R-:W-:Y:S02]  /*0740*/  ISETP.NE.OR P0, PT, R3.reuse, RZ, !P0 ;  /* 0x000000ff0300720c */ /* 0x060fe40004705670 */
[----:B------:R-:W-:-:S11]  /*0750*/  ISETP.NE.AND P3, PT, R3, RZ, PT ;  /* 0x000000ff0300720c */ /* 0x000fd60003f65270 */
[----:B------:R-:W-:Y:S01]  /*0760*/  VOTEU.ALL UP2, P0 ;  /* 0x00000000003f7886 */ /* 0x000fe20000040000 */
[----:B------:R-:W-:Y:S01]  /*0770*/  VOTEU.ALL UP3, P0 ;  /* 0x00000000003f7886 */ /* 0x000fe20000060000 */
[----:B------:R-:W-:Y:S01]  /*0780*/  VOTEU.ALL UP4, P0 ;  /* 0x00000000003f7886 */ /* 0x000fe20000080000 */
[----:B------:R-:W-:Y:S02]  /*0790*/  VOTEU.ALL UP5, P0 ;  /* 0x00000000003f7886 */ /* 0x000fe400000a0000 */
[----:B------:R-:W1:Y:S01]  /*07a0*/  @!UP2 S2UR UR7, SR_CgaCtaId ;  /* 0x000000000007a9c3 */ /* 0x000e620000008800 */
[----:B------:R-:W-:Y:S01]  /*07b0*/  @!UP2 UMOV UR6, 0x400 ;  /* 0x000004000006a882 */ /* 0x000fe20000000000 */
[----:B------:R-:W-:-:S04]  /*07c0*/  @!UP2 UIADD3 UR4, -UR4, 0x100000, URZ ;  /* 0x001000000404a890 */ /* 0x000fc8000fffe13f */
[----:B------:R-:W-:Y:S02]  /*07d0*/  @!UP2 USHF.L.U32 UR5, UR4, 0xb, URZ ;  /* 0x0000000b0405a899 */ /* 0x000fe4000800063f */
[----:B------:R-:W-:Y:S02]  /*07e0*/  @!UP2 USHF.L.U32 UR4, UR4, 0x1, URZ ;  /* 0x000000010404a899 */ /* 0x000fe4000800063f */
[----:B-1----:R-:W-:Y:S01]  /*07f0*/  @!UP2 ULEA UR6, UR7, UR6, 0x18 ;  /* 0x000000060706a291 */ /* 0x002fe2000f8ec03f */
[----:B------:R-:W-:Y:S01]  /*0800*/  VOTEU.ALL UP2, P0 ;  /* 0x00000000003f7886 */ /* 0x000fe20000040000 */
[----:B------:R-:W1:Y:S10]  /*0810*/  FENCE.VIEW.ASYNC.S ;  /* 0x00000000000073c6 */ /* 0x000e740000000000 */
[----:B-1----:R1:W1:Y:S01]  /*0820*/  @!UP2 SYNCS.EXCH.64 URZ, [UR6+0xe490], UR4 ;  /* 0x00e49004063fa5b2 */ /* 0x0022620008000100 */
[----:B------:R1:W1:Y:S01]  /*0830*/  @!UP3 SYNCS.EXCH.64 URZ, [UR6+0xe498], UR4 ;  /* 0x00e49804063fb5b2 */ /* 0x0002620008000100 */
[----:B------:R1:W1:Y:S01]  /*0840*/  @!UP4 SYNCS.EXCH.64 URZ, [UR6+0xe4a0], UR4 ;  /* 0x00e4a004063fc5b2 */ /* 0x0002620008000100 */
[----:B------:R1:W1:Y:S01]  /*0850*/  @!UP5 SYNCS.EXCH.64 URZ, [UR6+0xe4a8], UR4 ;  /* 0x00e4a804063fd5b2 */ /* 0x0002620008000100 */
[----:B------:R-:W-:Y:S01]  /*0860*/  NOP ;  /* 0x0000000000007918 */ /* 0x000fe20000000000 */
[----:B------:R-:W-:Y:S05]  /*0870*/  @P3 BRA `(.L_x_5) ;  /* 0x0000000000403947 */ /* 0x000fea0003800000 */
[----:B-1----:R-:W1:Y:S01]  /*0880*/  S2UR UR5, SR_CgaCtaId ;  /* 0x00000000000579c3 */ /* 0x002e620000008800 */
[----:B------:R-:W-:Y:S01]  /*0890*/  UMOV UR4, 0x400 ;  /* 0x0000040000047882 */ /* 0x000fe20000000000 */
[----:B------:R-:W-:Y:S01]  /*08a0*/  UMOV UR6, 0x20 ;  /* 0x0000002000067882 */ /* 0x000fe20000000000 */
[----:B------:R-:W-:Y:S01]  /*08b0*/  UMOV UR7, 0x80 ;  /* 0x0000008000077882 */ /* 0x000fe20000000000 */
[----:B------:R-:W-:Y:S01]  /*08c0*/  ELECT P0, URZ, PT ;  /* 0x00000000003f782f */ /* 0x000fe20003800000 */
[----:B-1----:R-:W-:Y:S02]  /*08d0*/  ULEA UR8, UR5, UR4, 0x18 ;  /* 0x0000000405087291 */ /* 0x002fe4000f8ec03f */
[----:B------:R-:W-:-:S04]  /*08e0*/  UIADD3 UR4, -UR6, 0x100000, URZ ;  /* 0x0010000006047890 */ /* 0x000fc8000fffe13f */
[----:B------:R-:W-:Y:S02]  /*08f0*/  USHF.L.U32 UR5, UR4, 0xb, URZ ;  /* 0x0000000b04057899 */ /* 0x000fe4000800063f */
[----:B------:R-:W-:Y:S02]  /*0900*/  USHF.L.U32 UR4, UR4, 0x1, URZ ;  /* 0x0000000104047899 */ /* 0x000fe4000800063f */
[----:B------:R-:W-:-:S04]  /*0910*/  UIADD3 UR6, -UR7, 0x100000, URZ ;  /* 0x0010000007067890 */ /* 0x000fc8000fffe13f */
[----:B------:R-:W-:Y:S02]  /*0920*/  USHF.L.U32 UR7, UR6, 0xb, URZ ;  /* 0x0000000b06077899 */ /* 0x000fe4000800063f */
[----:B------:R-:W-:Y:S01]  /*0930*/  USHF.L.U32 UR6, UR6, 0x1, URZ ;  /* 0x0000000106067899 */ /* 0x000fe2000800063f */
[----:B------:R-:W1:Y:S03]  /*0940*/  FENCE.VIEW.ASYNC.S ;  /* 0x00000000000073c6 */ /* 0x000e660000000000 */
[----:B-1----:R1:W1:Y:S08]  /*0950*/  SYNCS.EXCH.64 URZ, [UR8+0xe4c0], UR4 ;  /* 0x00e4c004083f75b2 */ /* 0x0022700008000100 */
[----:B------:R1:W1:Y:S01]  /*0960*/  SYNCS.EXCH.64 URZ, [UR8+0xe4c8], UR6 ;  /* 0x00e4c806083f75b2 */ /* 0x0002620008000100 */
[----:B------:R-:W-:Y:S01]  /*0970*/  NOP ;  /* 0x0000000000007918 */ /* 0x000fe20000000000 */
.L_x_5:
[----:B------:R-:W-:Y:S01]  /*0980*/  VOTEU.ANY UP2, P2 ;  /* 0x00000000003f7886 */ /* 0x000fe20001040100 */
[----:B-1----:R-:W-:Y:S01]  /*0990*/  UMOV UR4, 0x40 ;  /* 0x0000004000047882 */ /* 0x002fe20000000000 */
[----:B------:R-:W-:Y:S01]  /*09a0*/  ISETP.NE.AND P3, PT, RZ, UR45, PT ;  /* 0x0000002dff007c0c */ /* 0x000fe2000bf65270 */
[----:B------:R-:W-:Y:S01]  /*09b0*/  NOP ;  /* 0x0000000000007918 */ /* 0x000fe20000000000 */
[----:B------:R-:W-:Y:S01]  /*09c0*/  ISETP.EQ.AND P0, PT, R4, 0x2, P1 ;  /* 0x000000020400780c */ /* 0x000fe20000f02270 */
[----:B------:R-:W1:Y:S01]  /*09d0*/  @UP2 S2UR UR7, SR_CgaCtaId ;  /* 0x00000000000729c3 */ /* 0x000e620000008800 */
[----:B------:R-:W-:Y:S01]  /*09e0*/  @UP2 UMOV UR6, 0x400 ;  /* 0x0000040000062882 */ /* 0x000fe20000000000 */
[----:B------:R-:W-:-:S04]  /*09f0*/  @UP2 UIADD3 UR4, -UR4, 0x100000, URZ ;  /* 0x0010000004042890 */ /* 0x000fc8000fffe13f */
[----:B------:R-:W-:Y:S02]  /*0a00*/  @UP2 USHF.L.U32 UR5, UR4, 0xb, URZ ;  /* 0x0000000b04052899 */ /* 0x000fe4000800063f */
[----:B------:R-:W-:Y:S02]  /*0a10*/  @UP2 USHF.L.U32 UR4, UR4, 0x1, URZ ;  /* 0x0000000104042899 */ /* 0x000fe4000800063f */
[----:B-1----:R-:W-:Y:S01]  /*0a20*/  @UP2 ULEA UR6, UR7, UR6, 0x18 ;  /* 0x0000000607062291 */ /* 0x002fe2000f8ec03f */
[----:B------:R-:W-:Y:S01]  /*0a30*/  VOTEU.ANY UP2, P2 ;  /* 0x00000000003f7886 */ /* 0x000fe20001040100 */
[----:B------:R-:W-:Y:S01]  /*0a40*/  ISETP.EQ.AND P2, PT, R4, 0x1, P1 ;  /* 0x000000010400780c */ /* 0x000fe20000f42270 */
[----:B------:R-:W1:Y:S09]  /*0a50*/  FENCE.VIEW.ASYNC.S ;  /* 0x00000000000073c6 */ /* 0x000e720000000000 */
[----:B-1----:R1:W2:Y:S01]  /*0a60*/  @UP2 SYNCS.EXCH.64 URZ, [UR6+0xe4b0], UR4 ;  /* 0x00e4b004063f25b2 */ /* 0x0022a20008000100 */
[----:B------:R-:W-:Y:S01]  /*0a70*/  NOP ;  /* 0x0000000000007918 */ /* 0x000fe20000000000 */
[----:B--234-:R-:W-:Y:S06]  /*0a80*/  BAR.SYNC.DEFER_BLOCKING 0x0 ;  /* 0x0000000000007b1d */ /* 0x01cfec0000010000 */
[----:B------:R-:W-:Y:S05]  /*0a90*/  @!P3 BRA `(.L_x_6) ;  /* 0x0000009c00d0b947 */ /* 0x000fea0003800000 */
[----:B------:R-:W-:-:S06]  /*0aa0*/  UISETP.GT.U32.AND UP0, UPT, UR10, 0x3, UPT ;  /* 0x000000030a00788c */ /* 0x000fcc000bf04070 */
[----:B------:R-:W-:-:S13]  /*0ab0*/  PLOP3.LUT P0, PT, PT, PT, UP0, 0x80, 0x0 ;  /* 0x000000000000781c */ /* 0x000fda0003f0f008 */
[----:B-1----:R-:W-:Y:S05]  /*0ac0*/  @P0 EXIT ;  /* 0x000000000000094d */ /* 0x002fea0003800000 */
.L_x_7:
[----:B------:R-:W-:-:S08]  /*0ad0*/  NOP ;  /* 0x0000000000007918 */ /* 0x000fd00000000000 */
[----:B------:R-:W1:Y:S02]  /*0ae0*/  USETMAXREG.TRY_ALLOC.CTAPOOL UP0, 0xf0 ;  /* 0x000000f0000079c8 */ /* 0x000e640008000600 */
[----:B-1----:R-:W-:-:S13]  /*0af0*/  PLOP3.LUT P0, PT, PT, PT, UP0, 0x80, 0x0 ;  /* 0x000000000000781c */ /* 0x002fda0003f0f008 */
[----:B------:R-:W-:Y:S05]  /*0b00*/  @!P0 BRA `(.L_x_7) ;  /* 0xfffffffc00f08947 */ /* 0x000fea000383ffff */
[----:B------:R-:W-:Y:S02]  /*0b10*/  ULDC UR4, c[0x0][0xa00] ;  /* 0x0002800000047ab9 */ /* 0x000fe40000000800 */
[----:B------:R-:W-:-:S13]  /*0b20*/  ISETP.GE.AND P0, PT, R17, UR4, PT ;  /* 0x0000000411007c0c */ /* 0x000fda000bf06270 */
[----:B------:R-:W-:Y:S05]  /*0b30*/  @P0 EXIT ;  /* 0x000000000000094d */ /* 0x000fea0003800000 */
[C---:B------:R-:W-:Y:S01]  /*0b40*/  IMAD.SHL.U32 R0, R2.reuse, 0x20, RZ ;  /* 0x0000002002007824 */ /* 0x040fe200078e00ff */
[----:B------:R-:W1:Y:S01]  /*0b50*/  S2UR UR4, SR_CgaCtaId ;  /* 0x00000000000479c3 */ /* 0x000e620000008800 */
[----:B------:R-:W-:Y:S01]  /*0b60*/  SHF.R.U32.HI R4, RZ, 0x1, R2 ;  /* 0x00000001ff047819 */ /* 0x000fe20000011602 */
[----:B------:R-:W-:Y:S01]  /*0b70*/  UMOV UR48, 0x400 ;  /* 0x0000040000307882 */ /* 0x000fe20000000000 */
[----:B------:R-:W-:Y:S01]  /*0b80*/  SHF.L.U32 R5, R2, 0x2, RZ ;  /* 0x0000000202057819 */ /* 0x000fe200000006ff */
[----:B------:R-:W-:Y:S01]  /*0b90*/  UISETP.NE.AND UP0, UPT, UR45, 0x1, UPT ;  /* 0x000000012d00788c */ /* 0x000fe2000bf05270 */
[----:B------:R-:W-:Y:S01]  /*0ba0*/  LOP3.LUT R3, R0, 0xc0, RZ, 0xc0, !PT ;  /* 0x000000c000037812 */ /* 0x000fe200078ec0ff */
[----:B------:R-:W-:Y:S01]  /*0bb0*/  ULOP3.LUT UR50, UR46, 0x1, URZ, 0xfc, !UPT ;  /* 0x000000012e327892 */ /* 0x000fe2000f8efc3f */
[----:B------:R-:W-:Y:S01]  /*0bc0*/  LOP3.LUT R16, R2, 0x7f, RZ, 0xc0, !PT ;  /* 0x0000007f02107812 */ /* 0x000fe200078ec0ff */
[----:B------:R-:W-:Y:S01]  /*0bd0*/  ULDC.64 UR36, c[0x0][0x198] ;  /* 0x0000660000247ab9 */ /* 0x000fe20000000a00 */
[----:B------:R-:W-:Y:S01]  /*0be0*/  LOP3.LUT R4, R3, 0x8, R4, 0xf8, !PT ;  /* 0x0000000803047812 */ /* 0x000fe200078ef804 */
[----:B------:R-:W-:Y:S01]  /*0bf0*/  UMOV UR38, URZ ;  /* 0x0000003f00267c82 */ /* 0x000fe20008000000 */
[----:B------:R-:W-:Y:S01]  /*0c00*/  SHF.R.S32.HI R3, RZ, 0x1f, R2 ;  /* 0x0000001fff037819 */ /* 0x000fe20000011402 */
[----:B------:R-:W-:Y:S01]  /*0c10*/  UMOV UR39, URZ ;  /* 0x0000003f00277c82 */ /* 0x000fe20008000000 */
[----:B------:R-:W-:Y:S01]  /*0c20*/  LOP3.LUT R7, R4, 0x18, R5, 0x78, !PT ;  /* 0x0000001804077812 */ /* 0x000fe200078e7805 */
[----:B------:R-:W-:Y:S01]  /*0c30*/  UMOV UR51, URZ ;  /* 0x0000003f00337c82 */ /* 0x000fe20008000000 */
[----:B------:R-:W-:Y:S01]  /*0c40*/  LEA.HI R3, R3, R2, RZ, 0x7 ;  /* 0x0000000203037211 */ /* 0x000fe200078f38ff */
[----:B------:R-:W-:Y:S01]  /*0c50*/  ULDC.64 UR52, c[0x0][0x208] ;  /* 0x0000820000347ab9 */ /* 0x000fe20000000a00 */
[----:B------:R-:W-:Y:S01]  /*0c60*/  SHF.R.U32.HI R4, RZ, 0x5, R16 ;  /* 0x00000005ff047819 */ /* 0x000fe20000011610 */
[----:B------:R-:W-:Y:S01]  /*0c70*/  VIADD R16, R16, 0x1f ;  /* 0x0000001f10107836 */ /* 0x000fe20000000000 */
[----:B------:R-:W-:-:S02]  /*0c80*/  LOP3.LUT R5, R0, 0x20, RZ, 0xc0, !PT ;  /* 0x0000002000057812 */ /* 0x000fc400078ec0ff */
[----:B------:R-:W-:Y:S01]  /*0c90*/  LOP3.LUT R3, R3, 0xffffff80, RZ, 0xc0, !PT ;  /* 0xffffff8003037812 */ /* 0x000fe200078ec0ff */
[----:B------:R-:W-:Y:S01]  /*0ca0*/  IMAD.SHL.U32 R22, R4, 0x10, RZ ;  /* 0x0000001004167824 */ /* 0x000fe200078e00ff */
[----:B------:R-:W-:Y:S01]  /*0cb0*/  LOP3.LUT R0, R0, 0x100, RZ, 0xc0, !PT ;  /* 0x0000010000007812 */ /* 0x000fe200078ec0ff */
[----:B------:R-:W-:Y:S01]  /*0cc0*/  IMAD R5, R4, 0x200, R5 ;  /* 0x0000020004057824 */ /* 0x000fe200078e0205 */
[----:B-1----:R-:W-:Y:S01]  /*0cd0*/  ULEA UR48, UR4, UR48, 0x18 ;  /* 0x0000003004307291 */ /* 0x002fe2000f8ec03f */
[C---:B------:R-:W-:Y:S01]  /*0ce0*/  IMAD.IADD R3, R2.reuse, 0x1, -R3 ;  /* 0x0000000102037824 */ /* 0x040fe200078e0a03 */
[----:B------:R-:W-:Y:S01]  /*0cf0*/  LOP3.LUT P0, RZ, R2, 0x4, RZ, 0xc0, !PT ;  /* 0x0000000402ff7812 */ /* 0x000fe2000780c0ff */
[----:B------:R-:W-:Y:S01]  /*0d00*/  UP2UR UR4, UPR, URZ, 0x1 ;  /* 0x000000013f047883 */ /* 0x000fe20008000000 */
[----:B------:R-:W-:Y:S01]  /*0d10*/  IADD3 R7, R7, R5, R0 ;  /* 0x0000000507077210 */ /* 0x000fe20007ffe000 */
[----:B------:R-:W-:Y:S01]  /*0d20*/  UIMAD UR49, UR45, 0x1200, UR48 ;  /* 0x000012002d3178a4 */ /* 0x000fe2000f8e0230 */
[----:B------:R-:W-:Y:S01]  /*0d30*/  SHF.R.S32.HI R0, RZ, 0x1f, R3 ;  /* 0x0000001fff007819 */ /* 0x000fe20000011403 */
[----:B------:R-:W-:Y:S01]  /*0d40*/  USEL UR4, URZ, 0x1, UP0 ;  /* 0x000000013f047887 */ /* 0x000fe20008000000 */
[----:B------:R-:W-:-:S02]  /*0d50*/  SHF.R.U32.HI R5, RZ, 0x2, R2 ;  /* 0x00000002ff057819 */ /* 0x000fc40000011602 */
[----:B------:R-:W-:Y:S02]  /*0d60*/  LEA.HI R0, R0, R3, RZ, 0x2 ;  /* 0x0000000300007211 */ /* 0x000fe400078f10ff */
[----:B------:R-:W-:Y:S01]  /*0d70*/  LEA R23, R7, UR49, 0x1 ;  /* 0x0000003107177c11 */ /* 0x000fe2000f8e08ff */
[----:B------:R-:W-:Y:S01]  /*0d80*/  IMAD.U32 R107, RZ, RZ, UR4 ;  /* 0x00000004ff6b7e24 */ /* 0x000fe2000f8e00ff */
[----:B------:R-:W-:Y:S02]  /*0d90*/  LOP3.LUT R0, R0, 0x7ffffffc, RZ, 0xc0, !PT ;  /* 0x7ffffffc00007812 */ /* 0x000fe400078ec0ff */
[C---:B------:R-:W-:Y:S01]  /*0da0*/  IADD3 R4, R23.reuse, 0xae00, RZ ;  /* 0x0000ae0017047810 */ /* 0x040fe20007ffe0ff */
[----:B------:R-:W-:Y:S01]  /*0db0*/  VIADD R19, R23, 0xae20 ;  /* 0x0000ae2017137836 */ /* 0x000fe20000000000 */
[----:B------:R-:W-:Y:S01]  /*0dc0*/  LOP3.LUT R5, R5, 0x7, RZ, 0xc0, !PT ;  /* 0x0000000705057812 */ /* 0x000fe200078ec0ff */
[----:B------:R-:W-:Y:S01]  /*0dd0*/  IMAD.IADD R0, R3, 0x1, -R0 ;  /* 0x0000000103007824 */ /* 0x000fe200078e0a00 */
[----:B------:R-:W-:Y:S01]  /*0de0*/  MOV R18, RZ ;  /* 0x000000ff00127202 */ /* 0x000fe20000000f00 */
[----:B------:R-:W-:Y:S01]  /*0df0*/  @P0 VIADD R19, R4, 0xffffffe0 ;  /* 0xffffffe004130836 */ /* 0x000fe20000000000 */
[----:B------:R-:W-:Y:S01]  /*0e00*/  LOP3.LUT R22, R22, 0xfffffff0, R5, 0xe2, !PT ;  /* 0xfffffff016167812 */ /* 0x000fe200078ee205 */
[----:B------:R-:W-:-:S07]  /*0e10*/  IMAD.SHL.U32 R108, R0, 0x2, RZ ;  /* 0x00000002006c7824 */ /* 0x000fce00078e00ff */
.L_x_73:
[----:B-1----:R-:W1:Y:S01]  /*0e20*/  LDC R6, c[0x0][0xa04] ;  /* 0x00028100ff067b82 */ /* 0x002e620000000800 */
[----:B------:R-:W-:Y:S01]  /*0e30*/  MOV R104, R17 ;  /* 0x0000001100687202 */ /* 0x000fe20000000f00 */
[----:B------:R-:W-:-:S06]  /*0e40*/  UISETP.NE.AND UP0, UPT, UR45, 0x1, UPT ;  /* 0x000000012d00788c */ /* 0x000fcc000bf05270 */
[----:B------:R-:W2:Y:S08]  /*0e50*/  LDC R0, c[0x0][0xa10] ;  /* 0x00028400ff007b82 */ /* 0x000eb00000000800 */
[----:B------:R-:W3:Y:S01]  /*0e60*/  LDC R10, c[0x0][0xa1c] ;  /* 0x00028700ff0a7b82 */ /* 0x000ee20000000800 */
[----:B-1----:R-:W-:Y:S02]  /*0e70*/  ISETP.NE.AND P0, PT, R6, 0x1, PT ;  /* 0x000000010600780c */ /* 0x002fe40003f05270 */
[----:B--2---:R-:W-:-:S11]  /*0e80*/  ISETP.NE.AND P1, PT, R0, 0x1, PT ;  /* 0x000000010000780c */ /* 0x004fd60003f25270 */
[----:B------:R-:W1:Y:S01]  /*0e90*/  @P0 LDC.64 R4, c[0x0][0xa08] ;  /* 0x00028200ff040b82 */ /* 0x000e620000000a00 */
[C---:B---3--:R-:W-:Y:S02]  /*0ea0*/  ISETP.NE.AND P2, PT, R10.reuse, 0x1, PT ;  /* 0x000000010a00780c */ /* 0x048fe40003f45270 */
[----:B------:R-:W-:-:S05]  /*0eb0*/  R2UR UR44, R10 ;  /* 0x000000000a2c72ca */ /* 0x000fca00000e0000 */
[----:B------:R-:W2:Y:S08]  /*0ec0*/  @P1 LDC R3, c[0x0][0xa14] ;  /* 0x00028500ff031b82 */ /* 0x000eb00000000800 */
[----:B------:R-:W3:Y:S08]  /*0ed0*/  @P1 LDC R7, c[0x0][0xa18] ;  /* 0x00028600ff071b82 */ /* 0x000ef00000000800 */
[----:B------:R-:W4:Y:S01]  /*0ee0*/  @P2 LDC.64 R8, c[0x0][0xa20] ;  /* 0x00028800ff082b82 */ /* 0x000f220000000a00 */
[----:B-1----:R-:W-:-:S05]  /*0ef0*/  @P0 IMAD.HI.U32 R0, R17, R4, RZ ;  /* 0x0000000411000227 */ /* 0x002fca00078e00ff */
[----:B------:R-:W-:Y:S02]  /*0f00*/  @P0 SHF.R.U32.HI R104, RZ, R5, R0 ;  /* 0x00000005ff680219 */ /* 0x000fe40000011600 */
[----:B------:R-:W-:-:S03]  /*0f10*/  PLOP3.LUT P0, PT, PT, PT, UP0, 0x80, 0x0 ;  /* 0x000000000000781c */ /* 0x000fc60003f0f008 */
[----:B--2---:R-:W-:-:S04]  /*0f20*/  @P1 IMAD.HI.U32 R0, R104, R3, RZ ;  /* 0x0000000368001227 */ /* 0x004fc800078e00ff */
[----:B------:R-:W-:Y:S01]  /*0f30*/  IMAD.MOV.U32 R105, RZ, RZ, R104 ;  /* 0x000000ffff697224 */ /* 0x000fe200078e0068 */
[----:B---3--:R-:W-:-:S04]  /*0f40*/  @P1 SHF.R.U32.HI R105, RZ, R7, R0 ;  /* 0x00000007ff691219 */ /* 0x008fc80000011600 */
[C---:B------:R-:W-:Y:S01]  /*0f50*/  R2UR UR5, R105.reuse ;  /* 0x00000000690572ca */ /* 0x040fe200000e0000 */
[----:B------:R-:W-:Y:S02]  /*0f60*/  IMAD.MOV.U32 R0, RZ, RZ, R105 ;  /* 0x000000ffff007224 */ /* 0x000fe400078e0069 */
[----:B----4-:R-:W-:-:S05]  /*0f70*/  @P2 IMAD.HI.U32 R4, R105, R8, RZ ;  /* 0x0000000869042227 */ /* 0x010fca00078e00ff */
[----:B------:R-:W-:-:S05]  /*0f80*/  @P2 SHF.R.U32.HI R0, RZ, R9, R4 ;  /* 0x00000009ff002219 */ /* 0x000fca0000011604 */
[----:B------:R-:W-:Y:S01]  /*0f90*/  IMAD.MOV R3, RZ, RZ, -R0 ;  /* 0x000000ffff037224 */ /* 0x000fe200078e0a00 */
[----:B------:R-:W-:-:S04]  /*0fa0*/  IADD3 R0, -R104, RZ, RZ ;  /* 0x000000ff68007210 */ /* 0x000fc80007ffe1ff */
[----:B------:R-:W-:Y:S01]  /*0fb0*/  R2UR UR4, R3 ;  /* 0x00000000030472ca */ /* 0x000fe200000e0000 */
[----:B------:R-:W-:-:S05]  /*0fc0*/  IMAD R0, R6, R0, R17 ;  /* 0x0000000006007224 */ /* 0x000fca00078e0211 */
[----:B------:R-:W-:-:S07]  /*0fd0*/  R2UR UR42, R0 ;  /* 0x00000000002a72ca */ /* 0x000fce00000e0000 */
[----:B------:R-:W-:Y:S01]  /*0fe0*/  UIMAD UR44, UR44, UR4, UR5 ;  /* 0x000000042c2c72a4 */ /* 0x000fe2000f8e0205 */
[----:B------:R-:W-:Y:S11]  /*0ff0*/  @!P0 BRA `(.L_x_8) ;  /* 0x0000000000688947 */ /* 0x000ff60003800000 */
[----:B------:R-:W-:-:S06]  /*1000*/  UISETP.NE.AND UP0, UPT, UR45, 0x2, UPT ;  /* 0x000000022d00788c */ /* 0x000fcc000bf05270 */
[----:B------:R-:W-:-:S13]  /*1010*/  PLOP3.LUT P1, PT, PT, PT, UP0, 0x80, 0x0 ;  /* 0x000000000000781c */ /* 0x000fda0003f2f008 */
[----:B------:R-:W-:Y:S05]  /*1020*/  @!P1 BRA `(.L_x_9) ;  /* 0x0000000000449947 */ /* 0x000fea0003800000 */
[----:B------:R-:W-:-:S06]  /*1030*/  UISETP.NE.AND UP0, UPT, UR45, 0x3, UPT ;  /* 0x000000032d00788c */ /* 0x000fcc000bf05270 */
[----:B------:R-:W-:-:S13]  /*1040*/  PLOP3.LUT P1, PT, PT, PT, UP0, 0x80, 0x0 ;  /* 0x000000000000781c */ /* 0x000fda0003f2f008 */
[----:B------:R-:W-:Y:S05]  /*1050*/  @!P1 BRA `(.L_x_10) ;  /* 0x0000000000249947 */ /* 0x000fea0003800000 */
[----:B------:R-:W-:-:S06]  /*1060*/  UISETP.NE.AND UP0, UPT, UR45, 0x4, UPT ;  /* 0x000000042d00788c */ /* 0x000fcc000bf05270 */
[----:B------:R-:W-:-:S13]  /*1070*/  PLOP3.LUT P1, PT, PT, PT, UP0, 0x80, 0x0 ;  /* 0x000000000000781c */ /* 0x000fda0003f2f008 */
[----:B------:R-:W-:Y:S05]  /*1080*/  @P1 BRA `(.L_x_11) ;  /* 0x0000000000541947 */ /* 0x000fea0003800000 */
[----:B------:R-:W-:Y:S02]  /*1090*/  UIADD3 UR4, UR38, -0x1, URZ ;  /* 0xffffffff26047890 */ /* 0x000fe4000fffe03f */
[----:B------:R-:W-:Y:S02]  /*10a0*/  ULOP3.LUT UR38, UR38, 0x1, URZ, 0xc, !UPT ;  /* 0x0000000126267892 */ /* 0x000fe4000f8e0c3f */
[----:B------:R-:W-:-:S04]  /*10b0*/  ULOP3.LUT UR4, UR4, 0x2, URZ, 0xc0, !UPT ;  /* 0x0000000204047892 */ /* 0x000fc8000f8ec03f */
[----:B------:R-:W-:-:S04]  /*10c0*/  USHF.R.U32.HI UR4, URZ, 0x1, UR4 ;  /* 0x000000013f047899 */ /* 0x000fc80008011604 */
[----:B------:R-:W-:Y:S01]  /*10d0*/  ULOP3.LUT UR39, UR39, UR4, URZ, 0x3c, !UPT ;  /* 0x0000000427277292 */ /* 0x000fe2000f8e3c3f */
[----:B------:R-:W-:Y:S11]  /*10e0*/  BRA `(.L_x_11) ;  /* 0x00000000003c7947 */ /* 0x000ff60003800000 */
.L_x_10:
[----:B------:R-:W-:Y:S02]  /*10f0*/  ULOP3.LUT UP0, URZ, UR38, 0x2, URZ, 0xc0, !UPT ;  /* 0x00000002263f7892 */ /* 0x000fe4000f80c03f */
[----:B------:R-:W-:Y:S02]  /*1100*/  ULOP3.LUT UR38, UR38, 0x1, URZ, 0xc0, !UPT ;  /* 0x0000000126267892 */ /* 0x000fe4000f8ec03f */
[----:B------:R-:W-:-:S04]  /*1110*/  USEL UR4, URZ, 0x1, UP0 ;  /* 0x000000013f047887 */ /* 0x000fc80008000000 */
[----:B------:R-:W-:Y:S01]  /*1120*/  ULOP3.LUT UR39, UR39, UR4, URZ, 0x3c, !UPT ;  /* 0x0000000427277292 */ /* 0x000fe2000f8e3c3f */
[----:B------:R-:W-:Y:S11]  /*1130*/  BRA `(.L_x_11) ;  /* 0x0000000000287947 */ /* 0x000ff60003800000 */
.L_x_9:
[----:B------:R-:W-:Y:S02]  /*1140*/  UIADD3 UR4, UR38, 0x1, URZ ;  /* 0x0000000126047890 */ /* 0x000fe4000fffe03f */
[----:B------:R-:W-:Y:S02]  /*1150*/  ULOP3.LUT UR38, UR38, 0x1, URZ, 0xc, !UPT ;  /* 0x0000000126267892 */ /* 0x000fe4000f8e0c3f */
[----:B------:R-:W-:-:S04]  /*1160*/  UISETP.GT.U32.AND UP0, UPT, UR4, 0x1, UPT ;  /* 0x000000010400788c */ /* 0x000fc8000bf04070 */
[----:B------:R-:W-:-:S04]  /*1170*/  USEL UR4, URZ, 0x1, !UP0 ;  /* 0x000000013f047887 */ /* 0x000fc8000c000000 */
[----:B------:R-:W-:Y:S01]  /*1180*/  ULOP3.LUT UR39, UR39, UR4, URZ, 0x3c, !UPT ;  /* 0x0000000427277292 */ /* 0x000fe2000f8e3c3f */
[----:B------:R-:W-:Y:S11]  /*1190*/  BRA `(.L_x_11) ;  /* 0x0000000000107947 */ /* 0x000ff60003800000 */
.L_x_8:
[----:B------:R-:W-:Y:S02]  /*11a0*/  UISETP.GT.U32.AND UP0, UPT, UR38, 0x1, UPT ;  /* 0x000000012600788c */ /* 0x000fe4000bf04070 */
[----:B------:R-:W-:Y:S02]  /*11b0*/  ULOP3.LUT UR38, UR38, 0x1, URZ, 0xc0, !UPT ;  /* 0x0000000126267892 */ /* 0x000fe4000f8ec03f */
[----:B------:R-:W-:-:S04]  /*11c0*/  USEL UR4, URZ, 0x1, !UP0 ;  /* 0x000000013f047887 */ /* 0x000fc8000c000000 */
[----:B------:R-:W-:-:S12]  /*11d0*/  ULOP3.LUT UR39, UR39, UR4, URZ, 0x3c, !UPT ;  /* 0x0000000427277292 */ /* 0x000fd8000f8e3c3f */
.L_x_11:
[----:B------:R-:W-:Y:S05]  /*11e0*/  @!P0 BRA `(.L_x_12) ;  /* 0x00000000003c8947 */ /* 0x000fea0003800000 */
        /* <DEDUP_REMOVED lines=9> */
[----:B------:R-:W-:Y:S01]  /*1280*/  ULEA UR42, UR42, 0x3, 0x1 ;  /* 0x000000032a2a7891 */ /* 0x000fe2000f8e083f */
[----:B------:R-:W-:Y:S11]  /*1290*/  BRA `(.L_x_15) ;  /* 0x0000000000147947 */ /* 0x000ff60003800000 */
.L_x_14:
[----:B------:R-:W-:Y:S01]  /*12a0*/  ULEA UR42, UR42, 0x2, 0x1 ;  /* 0x000000022a2a7891 */ /* 0x000fe2000f8e083f */
[----:B------:R-:W-:Y:S11]  /*12b0*/  BRA `(.L_x_15) ;  /* 0x00000000000c7947 */ /* 0x000ff60003800000 */
.L_x_13:
[----:B------:R-:W-:Y:S01]  /*12c0*/  ULEA UR42, UR42, 0x1, 0x1 ;  /* 0x000000012a2a7891 */ /* 0x000fe2000f8e083f */
[----:B------:R-:W-:Y:S11]  /*12d0*/  BRA `(.L_x_15) ;  /* 0x0000000000047947 */ /* 0x000ff60003800000 */
.L_x_12:
[----:B------:R-:W-:-:S12]  /*12e0*/  USHF.L.U32 UR42, UR42, 0x1, URZ ;  /* 0x000000012a2a7899 */ /* 0x000fd8000800063f */
.L_x_15:
[----:B------:R-:W-:-:S04]  /*12f0*/  ULOP3.LUT UR4, UR47, 0x1, URZ, 0xfc, !UPT ;  /* 0x000000012f047892 */ /* 0x000fc8000f8efc3f */
[----:B------:R-:W-:-:S06]  /*1300*/  UISETP.NE.AND UP0, UPT, UR4, 0x3, UPT ;  /* 0x000000030400788c */ /* 0x000fcc000bf05270 */
[----:B------:R-:W-:-:S13]  /*1310*/  PLOP3.LUT P0, PT, PT, PT, UP0, 0x80, 0x0 ;  /* 0x000000000000781c */ /* 0x000fda0003f0f008 */
[----:B------:R-:W-:Y:S05]  /*1320*/  @!P0 BRA `(.L_x_16) ;  /* 0x0000000000048947 */ /* 0x000fea0003800000 */
[----:B------:R-:W-:Y:S01]  /*1330*/  BPT.TRAP 0x1 ;  /* 0x000000040000795c */ /* 0x000fe20000300000 */
.L_x_16:
[----:B------:R-:W-:Y:S01]  /*1340*/  ULEA UR4, UR38, UR48, 0x3 ;  /* 0x0000003026047291 */ /* 0x000fe2000f8e183f */
[----:B------:R-:W-:Y:S01]  /*1350*/  IMAD.U32 R0, RZ, RZ, UR39 ;  /* 0x00000027ff007e24 */ /* 0x000fe2000f8e00ff */
[----:B------:R-:W-:-:S04]  /*1360*/  UISETP.NE.AND UP0, UPT, UR50, 0x3, UPT ;  /* 0x000000033200788c */ /* 0x000fc8000bf05270 */
[----:B------:R-:W-:Y:S02]  /*1370*/  SHF.L.U32 R0, R0, 0x1f, RZ ;  /* 0x0000001f00007819 */ /* 0x000fe400000006ff */
[----:B------:R-:W-:Y:S02]  /*1380*/  PLOP3.LUT P0, PT, PT, PT, UP0, 0x80, 0x0 ;  /* 0x000000000000781c */ /* 0x000fe40003f0f008 */
[----:B------:R-:W1:Y:S02]  /*1390*/  SYNCS.PHASECHK.TRANS64.TRYWAIT P1, [UR4+0xe450], R0 ;  /* 0x00e45000ff0075a7 */ /* 0x000e640008020144 */
[----:B-1----:R-:W-:Y:S09]  /*13a0*/  @!P1 BRA `(.L_x_17) ;  /* 0x000000ac00749947 */ /* 0x002ff20003800000 */
.L_x_119:
[----:B------:R-:W-:Y:S05]  /*13b0*/  @!P0 BRA `(.L_x_18) ;  /* 0x0000000000048947 */ /* 0x000fea0003800000 */
[----:B------:R-:W-:Y:S01]  /*13c0*/  BPT.TRAP 0x1 ;  /* 0x000000040000795c */ /* 0x000fe20000300000 */
.L_x_18:
[----:B------:R-:W-:Y:S01]  /*13d0*/  ULEA UR16, UR51, UR48, 0x3 ;  /* 0x0000003033107291 */ /* 0x000fe2000f8e183f */
[----:B-1----:R-:W-:Y:S01]  /*13e0*/  SHF.L.U32 R0, R18, 0x1f, RZ ;  /* 0x0000001f12007819 */ /* 0x002fe200000006ff */
[----:B------:R-:W-:Y:S01]  /*13f0*/  UIADD3 UR17, UR48, 0xe490, URZ ;  /* 0x0000e49030117890 */ /* 0x000fe2000fffe03f */
[----:B------:R-:W-:Y:S01]  /*1400*/  SHF.L.U32 R3, R107, 0x1f, RZ ;  /* 0x0000001f6b037819 */ /* 0x000fe200000006ff */
[----:B------:R-:W-:Y:S02]  /*1410*/  ULEA UR5, UR45, 0xfffffff8, 0x3 ;  /* 0xfffffff82d057891 */ /* 0x000fe4000f8e183f */
[----:B------:R-:W-:Y:S02]  /*1420*/  ULEA UR4, UR45, UR17, 0x3 ;  /* 0x000000112d047291 */ /* 0x000fe4000f8e183f */
[----:B------:R-:W-:Y:S01]  /*1430*/  ULOP3.LUT UR7, UR5, 0x8, URZ, 0xc, !UPT ;  /* 0x0000000805077892 */ /* 0x000fe2000f8e0c3f */
[----:B------:R-:W1:Y:S02]  /*1440*/  SYNCS.PHASECHK.TRANS64.TRYWAIT P1, [UR16+0xe400], R0 ;  /* 0x00e40000ff0075a7 */ /* 0x000e640008020150 */
[----:B-1----:R-:W-:Y:S09]  /*1450*/  @!P1 BRA `(.L_x_19) ;  /* 0x000000ac00609947 */ /* 0x002ff20003800000 */
.L_x_120:
[----:B------:R-:W2:Y:S02]  /*1460*/  SYNCS.PHASECHK.TRANS64.TRYWAIT P1, [UR4+-0x8], R3 ;  /* 0xfffff803ff0075a7 */ /* 0x000ea40008020144 */
[----:B--2---:R-:W-:Y:S05]  /*1470*/  @!P1 BRA `(.L_x_20) ;  /* 0x000000ac00709947 */ /* 0x004fea0003800000 */
.L_x_121:
[----:B------:R-:W-:Y:S01]  /*1480*/  UIADD3 UR5, UR48, 0x2000, URZ ;  /* 0x0000200030057890 */ /* 0x000fe2000fffe03f */
[----:B------:R-:W-:Y:S01]  /*1490*/  WARPGROUP.ARRIVE ;  /* 0x00000000000079c5 */ /* 0x000fe20000000000 */
[----:B------:R-:W-:Y:S01]  /*14a0*/  USHF.R.U32.HI UR6, URZ, 0x4, UR48 ;  /* 0x000000043f067899 */ /* 0x000fe20008011630 */
[----:B------:R-:W2:Y:S01]  /*14b0*/  LDC R7, c[0x0][0x28c] ;  /* 0x0000a300ff077b82 */ /* 0x000ea20000000800 */
[----:B------:R-:W-:Y:S01]  /*14c0*/  USHF.R.U32.HI UR5, URZ, 0x4, UR5 ;  /* 0x000000043f057899 */ /* 0x000fe20008011605 */
[C---:B-1----:R-:W-:Y:S01]  /*14d0*/  VIADD R0, R108.reuse, 0x1 ;  /* 0x000000016c007836 */ /* 0x042fe20000000000 */
[----:B------:R-:W-:Y:S01]  /*14e0*/  ULOP3.LUT UR6, UR6, 0x3fff, URZ, 0xc0, !UPT ;  /* 0x00003fff06067892 */ /* 0x000fe2000f8ec03f */
[C---:B------:R-:W-:Y:S01]  /*14f0*/  VIADD R4, R108.reuse, 0x8 ;  /* 0x000000086c047836 */ /* 0x040fe20000000000 */
[----:B------:R-:W-:Y:S01]  /*1500*/  ULOP3.LUT UR5, UR5, 0x3fff, URZ, 0xc0, !UPT ;  /* 0x00003fff05057892 */ /* 0x000fe2000f8ec03f */
[----:B------:R-:W-:Y:S01]  /*1510*/  IADD3 R6, R108, 0x9, RZ ;  /* 0x000000096c067810 */ /* 0x000fe20007ffe0ff */
[----:B------:R-:W-:Y:S01]  /*1520*/  ULOP3.LUT UR12, UR6, 0x10000, URZ, 0xfc, !UPT ;  /* 0x00010000060c7892 */ /* 0x000fe2000f8efc3f */
[----:B------:R-:W-:Y:S01]  /*1530*/  P2R R11, PR, RZ, 0x1 ;  /* 0x00000001ff0b7803 */ /* 0x000fe20000000000 */
[----:B------:R-:W-:-:S02]  /*1540*/  ULOP3.LUT UR6, UR5, 0x10000, URZ, 0xfc, !UPT ;  /* 0x0001000005067892 */ /* 0x000fc4000f8efc3f */
[----:B------:R-:W-:Y:S02]  /*1550*/  ULEA UR12, UR38, UR12, 0x8 ;  /* 0x0000000c260c7291 */ /* 0x000fe4000f8e403f */
[----:B------:R-:W-:Y:S01]  /*1560*/  ULEA UR14, UR51, UR6, 0x9 ;  /* 0x00000006330e7291 */ /* 0x000fe2000f8e483f */
[----:B------:R-:W-:Y:S01]  /*1570*/  UMOV UR13, 0x80000020 ;  /* 0x80000020000d7882 */ /* 0x000fe20000000000 */
[----:B------:R-:W-:Y:S01]  /*1580*/  UMOV UR15, 0x80000020 ;  /* 0x80000020000f7882 */ /* 0x000fe20000000000 */
[----:B------:R-:W-:Y:S02]  /*1590*/  UIADD3 UR8, UR12, 0x2, URZ ;  /* 0x000000020c087890 */ /* 0x000fe4000fffe03f */
[----:B------:R-:W-:Y:S01]  /*15a0*/  UIADD3 UR10, UR14, 0x2, URZ ;  /* 0x000000020e0a7890 */ /* 0x000fe2000fffe03f */
[----:B------:R-:W-:-:S03]  /*15b0*/  UMOV UR9, 0x80000020 ;  /* 0x8000002000097882 */ /* 0x000fc60000000000 */
[----:B------:R-:W-:Y:S01]  /*15c0*/  HGMMA.64x128x16.F32 R24, gdesc[UR12], RZ, !UPT, gsb0 ;  /* 0x01e000000c1879f0 */ /* 0x000fe2000c0008ff */
[----:B------:R-:W-:Y:S01]  /*15d0*/  UMOV UR11, 0x80000020 ;  /* 0x80000020000b7882 */ /* 0x000fe20000000000 */
[-C--:B--2---:R-:W-:Y:S01]  /*15e0*/  ISETP.GE.AND P5, PT, R0, R7.reuse, PT ;  /* 0x000000070000720c */ /* 0x084fe20003fa6270 */
[----:B------:R-:W-:Y:S01]  /*15f0*/  VIADD R0, R108, 0x10 ;  /* 0x000000106c007836 */ /* 0x000fe20000000000 */
[-C--:B------:R-:W-:Y:S01]  /*1600*/  ISETP.GE.AND P1, PT, R4, R7.reuse, PT ;  /* 0x000000070400720c */ /* 0x080fe20003f26270 */
[C---:B------:R-:W-:Y:S01]  /*1610*/  VIADD R4, R108.reuse, 0x11 ;  /* 0x000000116c047836 */ /* 0x040fe20000000000 */
[-C--:B------:R-:W-:Y:S02]  /*1620*/  ISETP.GE.AND P6, PT, R108, R7.reuse, PT ;  /* 0x000000076c00720c */ /* 0x080fe40003fc6270 */
[-C--:B------:R-:W-:Y:S01]  /*1630*/  ISETP.GE.AND P3, PT, R0, R7.reuse, PT ;  /* 0x000000070000720c */ /* 0x080fe20003f66270 */
[----:B------:R-:W-:Y:S01]  /*1640*/  VIADD R0, R108, 0x18 ;  /* 0x000000186c007836 */ /* 0x000fe20000000000 */
[-C--:B------:R-:W-:Y:S01]  /*1650*/  ISETP.GE.AND P4, PT, R4, R7.reuse, PT ;  /* 0x000000070400720c */ /* 0x080fe20003f86270 */
[----:B------:R-:W-:Y:S01]  /*1660*/  VIADD R4, R108, 0x20 ;  /* 0x000000206c047836 */ /* 0x000fe20000000000 */
[----:B------:R-:W-:Y:S01]  /*1670*/  ISETP.GE.AND P2, PT, R6, R7, PT ;  /* 0x000000070600720c */ /* 0x000fe20003f46270 */
[----:B------:R-:W-:-:S02]  /*1680*/  WARPGROUP.DEPBAR.LE gsb0, 0x0 ;  /* 0x00008000000079c5 */ /* 0x000fc40000010000 */
[----:B------:R-:W-:-:S06]  /*1690*/  WARPGROUP.ARRIVE ;  /* 0x00000000000079c5 */ /* 0x000fcc0000000000 */
[----:B------:R-:W-:Y:S01]  /*16a0*/  HGMMA.64x128x16.F32 R24, gdesc[UR8], R24, gsb0 ;  /* 0x01e00000081879f0 */ /* 0x000fe20008000818 */
[----:B------:R-:W-:Y:S02]  /*16b0*/  ULDC UR10, c[0x0][0x604] ;  /* 0x00018100000a7ab9 */ /* 0x000fe40000000800 */
[----:B------:R-:W-:Y:S02]  /*16c0*/  WARPGROUP.DEPBAR.LE gsb0, 0x0 ;  /* 0x00008000000079c5 */ /* 0x000fe40000010000 */
[----:B------:R-:W-:Y:S02]  /*16d0*/  FSEL R24, R24, -INF , !P6 ;  /* 0xff80000018187808 */ /* 0x000fe40007000000 */
[----:B------:R-:W-:Y:S02]  /*16e0*/  FSEL R26, R26, -INF , !P6 ;  /* 0xff8000001a1a7808 */ /* 0x000fe40007000000 */
[----:B------:R-:W-:Y:S02]  /*16f0*/  ISETP.GE.AND P6, PT, R0, R7, PT ;  /* 0x000000070000720c */ /* 0x000fe40003fc6270 */
[----:B------:R-:W-:-:S02]  /*1700*/  IADD3 R0, R108, 0x19, RZ ;  /* 0x000000196c007810 */ /* 0x000fc40007ffe0ff */
[----:B------:R-:W-:Y:S02]  /*1710*/  FSEL R25, R25, -INF , !P5 ;  /* 0xff80000019197808 */ /* 0x000fe40006800000 */
[----:B------:R-:W-:Y:S02]  /*1720*/  FSEL R28, R28, -INF , !P1 ;  /* 0xff8000001c1c7808 */ /* 0x000fe40004800000 */
[----:B------:R-:W-:Y:S02]  /*1730*/  FSEL R30, R30, -INF , !P1 ;  /* 0xff8000001e1e7808 */ /* 0x000fe40004800000 */
[----:B------:R-:W-:Y:S02]  /*1740*/  FSEL R27, R27, -INF , !P5 ;  /* 0xff8000001b1b7808 */ /* 0x000fe40006800000 */
[-C--:B------:R-:W-:Y:S01]  /*1750*/  ISETP.GE.AND P1, PT, R4, R7.reuse, PT ;  /* 0x000000070400720c */ /* 0x080fe20003f26270 */
[----:B------:R-:W-:Y:S01]  /*1760*/  VIADD R4, R108, 0x28 ;  /* 0x000000286c047836 */ /* 0x000fe20000000000 */
[----:B------:R-:W-:Y:S01]  /*1770*/  ISETP.GE.AND P5, PT, R0, R7, PT ;  /* 0x000000070000720c */ /* 0x000fe20003fa6270 */
[----:B------:R-:W-:Y:S01]  /*1780*/  VIADD R0, R108, 0x21 ;  /* 0x000000216c007836 */ /* 0x000fe20000000000 */
[----:B------:R-:W-:-:S02]  /*1790*/  FMNMX R3, R24, R25, !PT ;  /* 0x0000001918037209 */ /* 0x000fc40007800000 */
[----:B------:R-:W-:Y:S02]  /*17a0*/  FSEL R32, R32, -INF , !P3 ;  /* 0xff80000020207808 */ /* 0x000fe40005800000 */
[----:B------:R-:W-:Y:S02]  /*17b0*/  FSEL R34, R34, -INF , !P3 ;  /* 0xff80000022227808 */ /* 0x000fe40005800000 */
[----:B------:R-:W-:Y:S02]  /*17c0*/  FSEL R29, R29, -INF , !P2 ;  /* 0xff8000001d1d7808 */ /* 0x000fe40005000000 */
[----:B------:R-:W-:Y:S02]  /*17d0*/  FSEL R31, R31, -INF , !P2 ;  /* 0xff8000001f1f7808 */ /* 0x000fe40005000000 */
[-C--:B------:R-:W-:Y:S02]  /*17e0*/  ISETP.GE.AND P3, PT, R4, R7.reuse, PT ;  /* 0x000000070400720c */ /* 0x080fe40003f66270 */
[----:B------:R-:W-:-:S02]  /*17f0*/  ISETP.GE.AND P2, PT, R0, R7, PT ;  /* 0x000000070000720c */ /* 0x000fc40003f46270 */
[----:B------:R-:W-:Y:S02]  /*1800*/  FMNMX R4, R28, R3, !PT ;  /* 0x000000031c047209 */ /* 0x000fe40007800000 */
[----:B------:R-:W-:Y:S02]  /*1810*/  IADD3 R0, R108, 0x29, RZ ;  /* 0x000000296c007810 */ /* 0x000fe40007ffe0ff */
[----:B------:R-:W-:Y:S02]  /*1820*/  FSEL R33, R33, -INF , !P4 ;  /* 0xff80000021217808 */ /* 0x000fe40006000000 */
[----:B------:R-:W-:Y:S02]  /*1830*/  FSEL R35, R35, -INF , !P4 ;  /* 0xff80000023237808 */ /* 0x000fe40006000000 */
[----:B------:R-:W-:Y:S02]  /*1840*/  FMNMX R3, R29, R4, !PT ;  /* 0x000000041d037209 */ /* 0x000fe40007800000 */
[----:B------:R-:W-:Y:S01]  /*1850*/  ISETP.GE.AND P4, PT, R0, R7, PT ;  /* 0x000000070000720c */ /* 0x000fe20003f86270 */
[----:B------:R-:W-:Y:S01]  /*1860*/  VIADD R0, R108, 0x30 ;  /* 0x000000306c007836 */ /* 0x000fe20000000000 */
[----:B------:R-:W-:-:S02]  /*1870*/  FMNMX R4, R32, R3, !PT ;  /* 0x0000000320047209 */ /* 0x000fc40007800000 */
[----:B------:R-:W-:Y:S02]  /*1880*/  FSEL R36, R36, -INF , !P6 ;  /* 0xff80000024247808 */ /* 0x000fe40007000000 */
[----:B------:R-:W-:Y:S02]  /*1890*/  FSEL R38, R38, -INF , !P6 ;  /* 0xff80000026267808 */ /* 0x000fe40007000000 */
[----:B------:R-:W-:Y:S01]  /*18a0*/  ISETP.GE.AND P6, PT, R0, R7, PT ;  /* 0x000000070000720c */ /* 0x000fe20003fc6270 */
[----:B------:R-:W-:Y:S01]  /*18b0*/  VIADD R0, R108, 0x31 ;  /* 0x000000316c007836 */ /* 0x000fe20000000000 */
[----:B------:R-:W-:Y:S02]  /*18c0*/  FMNMX R3, R33, R4, !PT ;  /* 0x0000000421037209 */ /* 0x000fe40007800000 */
[----:B------:R-:W-:Y:S02]  /*18d0*/  FSEL R37, R37, -INF , !P5 ;  /* 0xff80000025257808 */ /* 0x000fe40006800000 */
[----:B------:R-:W-:-:S02]  /*18e0*/  FSEL R39, R39, -INF , !P5 ;  /* 0xff80000027277808 */ /* 0x000fc40006800000 */
[----:B------:R-:W-:Y:S02]  /*18f0*/  FMNMX R4, R36, R3, !PT ;  /* 0x0000000324047209 */ /* 0x000fe40007800000 */
[-C--:B------:R-:W-:Y:S01]  /*1900*/  ISETP.GE.AND P5, PT, R0, R7.reuse, PT ;  /* 0x000000070000720c */ /* 0x080fe20003fa6270 */
[----:B------:R-:W-:Y:S01]  /*1910*/  VIADD R0, R108, 0x38 ;  /* 0x000000386c007836 */ /* 0x000fe20000000000 */
[----:B------:R-:W-:Y:S02]  /*1920*/  FSEL R40, R40, -INF , !P1 ;  /* 0xff80000028287808 */ /* 0x000fe40004800000 */
[----:B------:R-:W-:Y:S02]  /*1930*/  FMNMX R3, R37, R4, !PT ;  /* 0x0000000425037209 */ /* 0x000fe40007800000 */
[----:B------:R-:W-:Y:S02]  /*1940*/  FSEL R42, R42, -INF , !P1 ;  /* 0xff8000002a2a7808 */ /* 0x000fe40004800000 */
[----:B------:R-:W-:-:S02]  /*1950*/  ISETP.GE.AND P1, PT, R0, R7, PT ;  /* 0x000000070000720c */ /* 0x000fc40003f26270 */
[----:B------:R-:W-:Y:S02]  /*1960*/  IADD3 R0, R108, 0x39, RZ ;  /* 0x000000396c007810 */ /* 0x000fe40007ffe0ff */
[----:B------:R-:W-:Y:S02]  /*1970*/  FSEL R41, R41, -INF , !P2 ;  /* 0xff80000029297808 */ /* 0x000fe40005000000 */
[----:B------:R-:W-:Y:S02]  /*1980*/  FMNMX R4, R40, R3, !PT ;  /* 0x0000000328047209 */ /* 0x000fe40007800000 */
[----:B------:R-:W-:Y:S02]  /*1990*/  FSEL R43, R43, -INF , !P2 ;  /* 0xff8000002b2b7808 */ /* 0x000fe40005000000 */
[----:B------:R-:W-:Y:S01]  /*19a0*/  ISETP.GE.AND P2, PT, R0, R7, PT ;  /* 0x000000070000720c */ /* 0x000fe20003f46270 */
[----:B------:R-:W-:Y:S01]  /*19b0*/  VIADD R0, R108, 0x40 ;  /* 0x000000406c007836 */ /* 0x000fe20000000000 */
[----:B------:R-:W-:-:S02]  /*19c0*/  FSEL R44, R44, -INF , !P3 ;  /* 0xff8000002c2c7808 */ /* 0x000fc40005800000 */
[----:B------:R-:W-:Y:S02]  /*19d0*/  FMNMX R3, R41, R4, !PT ;  /* 0x0000000429037209 */ /* 0x000fe40007800000 */
        /* <DEDUP_REMOVED lines=8> */
[----:B------:R-:W-:Y:S01]  /*1a60*/  ISETP.GE.AND P4, PT, R0, R7, PT ;  /* 0x000000070000720c */ /* 0x000fe20003f86270 */
[----:B------:R-:W-:Y:S01]  /*1a70*/  VIADD R0, R108, 0x48 ;  /* 0x000000486c007836 */ /* 0x000fe20000000000 */
[----:B------:R-:W-:Y:S02]  /*1a80*/  FSEL R49, R49, -INF , !P5 ;  /* 0xff80000031317808 */ /* 0x000fe40006800000 */
[----:B------:R-:W-:Y:S02]  /*1a90*/  FMNMX R4, R48, R3, !PT ;  /* 0x0000000330047209 */ /* 0x000fe40007800000 */
[----:B------:R-:W-:-:S02]  /*1aa0*/  FSEL R52, R52, -INF , !P1 ;  /* 0xff80000034347808 */ /* 0x000fc40004800000 */
[----:B------:R-:W-:Y:S02]  /*1ab0*/  FMNMX R3, R49, R4, !PT ;  /* 0x0000000431037209 */ /* 0x000fe40007800000 */
[----:B------:R-:W-:Y:S02]  /*1ac0*/  FSEL R50, R50, -INF , !P6 ;  /* 0xff80000032327808 */ /* 0x000fe40007000000 */
[----:B------:R-:W-:Y:S02]  /*1ad0*/  ISETP.GE.AND P6, PT, R0, R7, PT ;  /* 0x000000070000720c */ /* 0x000fe40003fc6270 */
[----:B------:R-:W-:Y:S02]  /*1ae0*/  IADD3 R0, R108, 0x49, RZ ;  /* 0x000000496c007810 */ /* 0x000fe40007ffe0ff */
[----:B------:R-:W-:Y:S02]  /*1af0*/  FSEL R53, R53, -INF , !P2 ;  /* 0xff80000035357808 */ /* 0x000fe40005000000 */
[----:B------:R-:W-:-:S02]  /*1b00*/  FMNMX R4, R52, R3, !PT ;  /* 0x0000000334047209 */ /* 0x000fc40007800000 */
[----:B------:R-:W-:Y:S02]  /*1b10*/  FSEL R51, R51, -INF , !P5 ;  /* 0xff80000033337808 */ /* 0x000fe40006800000 */
[----:B------:R-:W-:Y:S01]  /*1b20*/  ISETP.GE.AND P5, PT, R0, R7, PT ;  /* 0x000000070000720c */ /* 0x000fe20003fa6270 */
[----:B------:R-:W-:Y:S01]  /*1b30*/  VIADD R0, R108, 0x50 ;  /* 0x000000506c007836 */ /* 0x000fe20000000000 */
[----:B------:R-:W-:Y:S02]  /*1b40*/  FSEL R56, R56, -INF , !P3 ;  /* 0xff80000038387808 */ /* 0x000fe40005800000 */
        /* <DEDUP_REMOVED lines=14> */
[----:B------:R-:W-:Y:S02]  /*1c30*/  FSEL R64, R64, -INF , !P1 ;  /* 0xff80000040407808 */ /* 0x000fe40004800000 */
[----:B------:R-:W-:Y:S01]  /*1c40*/  FMNMX R3, R61, R4, !PT ;  /* 0x000000043d037209 */ /* 0x000fe20007800000 */
[----:B------:R-:W-:Y:S01]  /*1c50*/  VIADD R4, R108, 0x61 ;  /* 0x000000616c047836 */ /* 0x000fe20000000000 */
[----:B------:R-:W-:Y:S02]  /*1c60*/  ISETP.GE.AND P3, PT, R0, R7, PT ;  /* 0x000000070000720c */ /* 0x000fe40003f66270 */
[----:B------:R-:W-:-:S02]  /*1c70*/  IADD3 R0, R108, 0x59, RZ ;  /* 0x000000596c007810 */ /* 0x000fc40007ffe0ff */
[----:B------:R-:W-:Y:S02]  /*1c80*/  FSEL R65, R65, -INF , !P2 ;  /* 0xff80000041417808 */ /* 0x000fe40005000000 */
[----:B------:R-:W-:Y:S02]  /*1c90*/  FMNMX R6, R64, R3, !PT ;  /* 0x0000000340067209 */ /* 0x000fe40007800000 */
[----:B------:R-:W-:Y:S02]  /*1ca0*/  FSEL R59, R59, -INF , !P4 ;  /* 0xff8000003b3b7808 */ /* 0x000fe40006000000 */
[-C--:B------:R-:W-:Y:S01]  /*1cb0*/  ISETP.GE.AND P4, PT, R0, R7.reuse, PT ;  /* 0x000000070000720c */ /* 0x080fe20003f86270 */
[----:B------:R-:W-:Y:S01]  /*1cc0*/  VIADD R0, R108, 0x60 ;  /* 0x000000606c007836 */ /* 0x000fe20000000000 */
[----:B------:R-:W-:Y:S01]  /*1cd0*/  ISETP.GE.AND P0, PT, R4, R7, PT ;  /* 0x000000070400720c */ /* 0x000fe20003f06270 */
[----:B------:R-:W-:Y:S01]  /*1ce0*/  VIADD R4, R108, 0x68 ;  /* 0x000000686c047836 */ /* 0x000fe20000000000 */
[----:B------:R-:W-:-:S02]  /*1cf0*/  FSEL R68, R68, -INF , !P3 ;  /* 0xff80000044447808 */ /* 0x000fc40005800000 */
[----:B------:R-:W-:Y:S02]  /*1d00*/  FMNMX R3, R65, R6, !PT ;  /* 0x0000000641037209 */ /* 0x000fe40007800000 */
[----:B------:R-:W-:Y:S02]  /*1d10*/  FSEL R62, R62, -INF , !P6 ;  /* 0xff8000003e3e7808 */ /* 0x000fe40007000000 */
[----:B------:R-:W-:Y:S02]  /*1d20*/  ISETP.GE.AND P6, PT, R0, R7, PT ;  /* 0x000000070000720c */ /* 0x000fe40003fc6270 */
[----:B------:R-:W-:Y:S02]  /*1d30*/  FSEL R66, R66, -INF , !P1 ;  /* 0xff80000042427808 */ /* 0x000fe40004800000 */
[----:B------:R-:W-:Y:S02]  /*1d40*/  FSEL R69, R69, -INF , !P4 ;  /* 0xff80000045457808 */ /* 0x000fe40006000000 */
[----:B------:R-:W-:-:S02]  /*1d50*/  FMNMX R6, R68, R3, !PT ;  /* 0x0000000344067209 */ /* 0x000fc40007800000 */
[-C--:B------:R-:W-:Y:S02]  /*1d60*/  ISETP.GE.AND P1, PT, R4, R7.reuse, PT ;  /* 0x000000070400720c */ /* 0x080fe40003f26270 */
        /* <DEDUP_REMOVED lines=10> */
[----:B------:R-:W-:Y:S02]  /*1e10*/  FMNMX R3, R73, R6, !PT ;  /* 0x0000000649037209 */ /* 0x000fe40007800000 */
        /* <DEDUP_REMOVED lines=10> */
[----:B------:R-:W-:Y:S02]  /*1ec0*/  IADD3 R6, R108, 0x79, RZ ;  /* 0x000000796c067810 */ /* 0x000fe40007ffe0ff */
[----:B------:R-:W-:Y:S02]  /*1ed0*/  FSEL R81, R81, -INF , !P4 ;  /* 0xff80000051517808 */ /* 0x000fe40006000000 */
[----:B------:R-:W-:Y:S02]  /*1ee0*/  FMNMX R8, R80, R3, !PT ;  /* 0x0000000350087209 */ /* 0x000fe40007800000 */
[----:B------:R-:W-:Y:S02]  /*1ef0*/  ISETP.GE.AND P5, PT, R4, R7, PT ;  /* 0x000000070400720c */ /* 0x000fe40003fa6270 */
[----:B------:R-:W-:Y:S02]  /*1f00*/  FMNMX R3, R81, R8, !PT ;  /* 0x0000000851037209 */ /* 0x000fe40007800000 */
[----:B------:R-:W-:-:S02]  /*1f10*/  FSEL R84, R84, -INF , !P5 ;  /* 0xff80000054547808 */ /* 0x000fc40006800000 */
[----:B------:R-:W-:Y:S02]  /*1f20*/  ISETP.GE.AND P6, PT, R6, R7, PT ;  /* 0x000000070600720c */ /* 0x000fe40003fc6270 */
[----:B------:R-:W-:Y:S02]  /*1f30*/  FMNMX R4, R84, R3, !PT ;  /* 0x0000000354047209 */ /* 0x000fe40007800000 */
[----:B------:R-:W-:Y:S02]  /*1f40*/  FSEL R85, R85, -INF , !P6 ;  /* 0xff80000055557808 */ /* 0x000fe40007000000 */
[----:B------:R-:W-:Y:S02]  /*1f50*/  P2R R9, PR, RZ, 0x2 ;  /* 0x00000002ff097803 */ /* 0x000fe40000000000 */
[----:B------:R-:W-:Y:S02]  /*1f60*/  FMNMX R4, R85, R4, !PT ;  /* 0x0000000455047209 */ /* 0x000fe40007800000 */
[----:B------:R-:W-:-:S02]  /*1f70*/  P2R R10, PR, RZ, 0x1 ;  /* 0x00000001ff0a7803 */ /* 0x000fc40000000000 */
[----:B------:R-:W-:Y:S01]  /*1f80*/  ISETP.GE.AND P0, PT, R0, R7, PT ;  /* 0x000000070000720c */ /* 0x000fe20003f06270 */
[----:B------:R-:W1:Y:S01]  /*1f90*/  SHFL.BFLY PT, R3, R4, 0x1, 0x1f ;  /* 0x0c201f0004037f89 */ /* 0x000e6200000e0000 */
[----:B------:R-:W-:Y:S02]  /*1fa0*/  FSEL R83, R83, -INF , !P4 ;  /* 0xff80000053537808 */ /* 0x000fe40006000000 */
[----:B------:R-:W-:Y:S02]  /*1fb0*/  FSEL R74, R74, -INF , !P0 ;  /* 0xff8000004a4a7808 */ /* 0x000fe40004000000 */
[----:B------:R-:W-:Y:S02]  /*1fc0*/  ISETP.NE.AND P0, PT, R10, RZ, PT ;  /* 0x000000ff0a00720c */ /* 0x000fe40003f05270 */
[----:B------:R-:W-:Y:S02]  /*1fd0*/  FSEL R82, R82, -INF , !P3 ;  /* 0xff80000052527808 */ /* 0x000fe40005800000 */
[----:B------:R-:W-:-:S02]  /*1fe0*/  FSEL R75, R75, -INF , !P0 ;  /* 0xff8000004b4b7808 */ /* 0x000fc40004000000 */
[----:B------:R-:W-:Y:S02]  /*1ff0*/  ISETP.NE.AND P0, PT, R11, RZ, PT ;  /* 0x000000ff0b00720c */ /* 0x000fe40003f05270 */
[----:B------:R-:W-:Y:S02]  /*2000*/  FSEL R87, R87, -INF , !P6 ;  /* 0xff80000057577808 */ /* 0x000fe40007000000 */
[----:B------:R-:W-:Y:S02]  /*2010*/  FSEL R79, R79, -INF , !P2 ;  /* 0xff8000004f4f7808 */ /* 0x000fe40005000000 */
[----:B------:R-:W-:Y:S02]  /*2020*/  FSEL R86, R86, -INF , !P5 ;  /* 0xff80000056567808 */ /* 0x000fe40006800000 */
[----:B-1----:R-:W-:-:S05]  /*2030*/  FMNMX R3, R4, R3, !PT ;  /* 0x0000000304037209 */ /* 0x002fca0007800000 */
[----:B------:R-:W1:Y:S02]  /*2040*/  SHFL.BFLY PT, R6, R3, 0x2, 0x1f ;  /* 0x0c401f0003067f89 */ /* 0x000e6400000e0000 */
[----:B-1----:R-:W-:Y:S02]  /*2050*/  FMNMX R5, R3, R6, !PT ;  /* 0x0000000603057209 */ /* 0x002fe40007800000 */
[----:B------:R-:W-:Y:S02]  /*2060*/  FMNMX R3, R26, R27, !PT ;  /* 0x0000001b1a037209 */ /* 0x000fe40007800000 */
[----:B------:R-:W-:-:S04]  /*2070*/  FSETP.NEU.AND P1, PT, R5, -INF , PT ;  /* 0xff8000000500780b */ /* 0x000fc80003f2d000 */
[----:B------:R-:W-:Y:S02]  /*2080*/  FSEL R0, R5, RZ, P1 ;  /* 0x000000ff05007208 */ /* 0x000fe40000800000 */
[----:B------:R-:W-:-:S03]  /*2090*/  ISETP.NE.AND P1, PT, R9, RZ, PT ;  /* 0x000000ff0900720c */ /* 0x000fc60003f25270 */
[----:B------:R-:W-:Y:S01]  /*20a0*/  FMUL R20, R0, UR10 ;  /* 0x0000000a00147c20 */ /* 0x000fe20008400000 */
[----:B------:R-:W-:Y:S02]  /*20b0*/  FSEL R78, R78, -INF , !P1 ;  /* 0xff8000004e4e7808 */ /* 0x000fe40004800000 */
[----:B------:R-:W-:Y:S01]  /*20c0*/  FMNMX R0, R30, R3, !PT ;  /* 0x000000031e007209 */ /* 0x000fe20007800000 */
[--C-:B------:R-:W-:Y:S01]  /*20d0*/  FFMA R24, R24, UR10, -R20.reuse ;  /* 0x0000000a18187c23 */ /* 0x100fe20008000814 */
[--C-:B------:R-:W-:Y:S01]  /*20e0*/  FFMA R11, R29, UR10, -R20.reuse ;  /* 0x0000000a1d0b7c23 */ /* 0x100fe20008000814 */
[--C-:B------:R-:W-:Y:S01]  /*20f0*/  FFMA R4, R28, UR10, -R20.reuse ;  /* 0x0000000a1c047c23 */ /* 0x100fe20008000814 */
[----:B------:R-:W-:Y:S01]  /*2100*/  FMNMX R3, R31, R0, !PT ;  /* 0x000000001f037209 */ /* 0x000fe20007800000 */
[--C-:B------:R-:W-:Y:S01]  /*2110*/  FFMA R8, R36, UR10, -R20.reuse ;  /* 0x0000000a24087c23 */ /* 0x100fe20008000814 */
[----:B------:R-:W-:Y:S01]  /*2120*/  FSETP.GEU.AND P1, PT, R24, -126, PT ;  /* 0xc2fc00001800780b */ /* 0x000fe20003f2e000 */
        /* <DEDUP_REMOVED lines=12> */
[----:B------:R-:W-:Y:S01]  /*21f0*/  @!P1 FMUL R24, R24, 0.5 ;  /* 0x3f00000018189820 */ /* 0x000fe20000400000 */
[----:B------:R-:W-:Y:S01]  /*2200*/  FMNMX R3, R39, R0, !PT ;  /* 0x0000000027037209 */ /* 0x000fe20007800000 */
[--C-:B------:R-:W-:Y:S01]  /*2210*/  FFMA R25, R45, UR10, -R20.reuse ;  /* 0x0000000a2d197c23 */ /* 0x100fe20008000814 */
[----:B------:R-:W-:Y:S01]  /*2220*/  FSETP.GEU.AND P2, PT, R9, -126, PT ;  /* 0xc2fc00000900780b */ /* 0x000fe20003f4e000 */
[----:B------:R-:W-:Y:S01]  /*2230*/  @!P4 FMUL R11, R11, 0.5 ;  /* 0x3f0000000b0bc820 */ /* 0x000fe20000400000 */
[----:B------:R-:W-:Y:S01]  /*2240*/  FMNMX R0, R42, R3, !PT ;  /* 0x000000032a007209 */ /* 0x000fe20007800000 */
[----:B------:R-:W1:Y:S01]  /*2250*/  MUFU.EX2 R24, R24 ;  /* 0x0000001800187308 */ /* 0x000e620000000800 */
[----:B------:R-:W-:Y:S01]  /*2260*/  FSETP.GEU.AND P5, PT, R28, -126, PT ;  /* 0xc2fc00001c00780b */ /* 0x000fe20003fae000 */
[----:B------:R-:W-:Y:S01]  /*2270*/  @!P3 FMUL R4, R4, 0.5 ;  /* 0x3f0000000404b820 */ /* 0x000fe20000400000 */
[----:B------:R-:W-:Y:S01]  /*2280*/  FMNMX R3, R43, R0, !PT ;  /* 0x000000002b037209 */ /* 0x000fe20007800000 */
[--C-:B------:R-:W-:Y:S01]  /*2290*/  FFMA R15, R37, UR10, -R20.reuse ;  /* 0x0000000a250f7c23 */ /* 0x100fe20008000814 */
[--C-:B------:R-:W-:Y:S01]  /*22a0*/  FFMA R33, R53, UR10, -R20.reuse ;  /* 0x0000000a35217c23 */ /* 0x100fe20008000814 */
[----:B------:R-:W-:Y:S01]  /*22b0*/  @!P6 FMUL R13, R13, 0.5 ;  /* 0x3f0000000d0de820 */ /* 0x000fe20000400000 */
[----:B------:R-:W-:Y:S01]  /*22c0*/  FMNMX R0, R46, R3, !PT ;  /* 0x000000032e007209 */ /* 0x000fe20007800000 */
[----:B------:R-:W2:Y:S01]  /*22d0*/  MUFU.EX2 R11, R11 ;  /* 0x0000000b000b7308 */ /* 0x000ea20000000800 */
[--C-:B------:R-:W-:Y:S01]  /*22e0*/  FFMA R12, R52, UR10, -R20.reuse ;  /* 0x0000000a340c7c23 */ /* 0x100fe20008000814 */
[----:B------:R-:W-:Y:S01]  /*22f0*/  @!P2 FMUL R9, R9, 0.5 ;  /* 0x3f0000000909a820 */ /* 0x000fe20000400000 */
[----:B------:R-:W-:Y:S01]  /*2300*/  FMNMX R3, R47, R0, !PT ;  /* 0x000000002f037209 */ /* 0x000fe20007800000 */
[--C-:B------:R-:W-:Y:S01]  /*2310*/  FFMA R10, R44, UR10, -R20.reuse ;  /* 0x0000000a2c0a7c23 */ /* 0x100fe20008000814 */
[--C-:B------:R-:W-:Y:S01]  /*2320*/  FFMA R41, R60, UR10, -R20.reuse ;  /* 0x0000000a3c297c23 */ /* 0x100fe20008000814 */
[----:B------:R-:W-:Y:S01]  /*2330*/  @!P5 FMUL R28, R28, 0.5 ;  /* 0x3f0000001c1cd820 */ /* 0x000fe20000400000 */
[----:B------:R-:W-:Y:S01]  /*2340*/  FMNMX R0, R50, R3, !PT ;  /* 0x0000000332007209 */ /* 0x000fe20007800000 */
[----:B------:R-:W3:Y:S01]  /*2350*/  MUFU.EX2 R4, R4 ;  /* 0x0000000400047308 */ /* 0x000ee20000000800 */
[----:B-1----:R-:W-:Y:S01]  /*2360*/  @!P1 FMUL R24, R24, R24 ;  /* 0x0000001818189220 */ /* 0x002fe20000400000 */
[----:B------:R-:W-:Y:S01]  /*2370*/  FSETP.GEU.AND P1, PT, R8, -126, PT ;  /* 0xc2fc00000800780b */ /* 0x000fe20003f2e000 */
[--C-:B------:R-:W-:Y:S01]  /*2380*/  FFMA R40, R57, UR10, -R20.reuse ;  /* 0x0000000a39287c23 */ /* 0x100fe20008000814 */
[----:B------:R-:W-:Y:S01]  /*2390*/  FMNMX R3, R51, R0, !PT ;  /* 0x0000000033037209 */ /* 0x000fe20007800000 */
[--C-:B------:R-:W-:Y:S01]  /*23a0*/  FFMA R29, R49, UR10, -R20.reuse ;  /* 0x0000000a311d7c23 */ /* 0x100fe20008000814 */
[--C-:B------:R-:W-:Y:S01]  /*23b0*/  FFMA R44, R65, UR10, -R20.reuse ;  /* 0x0000000a412c7c23 */ /* 0x100fe20008000814 */
[--C-:B------:R-:W-:Y:S01]  /*23c0*/  FFMA R45, R64, UR10, -R20.reuse ;  /* 0x0000000a402d7c23 */ /* 0x100fe20008000814 */
[----:B------:R-:W-:Y:S01]  /*23d0*/  FMNMX R0, R54, R3, !PT ;  /* 0x0000000336007209 */ /* 0x000fe20007800000 */
[----:B--2---:R-:W-:Y:S01]  /*23e0*/  @!P4 FMUL R11, R11, R11 ;  /* 0x0000000b0b0bc220 */ /* 0x004fe20000400000 */
[----:B------:R-:W-:Y:S01]  /*23f0*/  FSETP.GEU.AND P4, PT, R21, -126, PT ;  /* 0xc2fc00001500780b */ /* 0x000fe20003f8e000 */
[----:B------:R-:W1:Y:S01]  /*2400*/  MUFU.EX2 R13, R13 ;  /* 0x0000000d000d7308 */ /* 0x000e620000000800 */
[----:B------:R-:W-:Y:S01]  /*2410*/  FMNMX R3, R55, R0, !PT ;  /* 0x0000000037037209 */ /* 0x000fe20007800000 */
[--C-:B------:R-:W-:Y:S01]  /*2420*/  FFMA R37, R56, UR10, -R20.reuse ;  /* 0x0000000a38257c23 */ /* 0x100fe20008000814 */
[--C-:B------:R-:W-:Y:S01]  /*2430*/  FFMA R72, R72, UR10, -R20.reuse ;  /* 0x0000000a48487c23 */ /* 0x100fe20008000814 */
[----:B------:R-:W-:Y:S01]  /*2440*/  @!P1 FMUL R8, R8, 0.5 ;  /* 0x3f00000008089820 */ /* 0x000fe20000400000 */
[----:B------:R-:W-:Y:S01]  /*2450*/  FMNMX R0, R58, R3, !PT ;  /* 0x000000033a007209 */ /* 0x000fe20007800000 */
[----:B---3--:R-:W-:Y:S01]  /*2460*/  @!P3 FMUL R4, R4, R4 ;  /* 0x000000040404b220 */ /* 0x008fe20000400000 */
[----:B------:R-:W-:Y:S01]  /*2470*/  FSETP.GEU.AND P3, PT, R32, -126, PT ;  /* 0xc2fc00002000780b */ /* 0x000fe20003f6e000 */
[----:B------:R-:W2:Y:S01]  /*2480*/  MUFU.EX2 R9, R9 ;  /* 0x0000000900097308 */ /* 0x000ea20000000800 */
[----:B------:R-:W-:Y:S01]  /*2490*/  FMNMX R3, R59, R0, !PT ;  /* 0x000000003b037209 */ /* 0x000fe20007800000 */
[--C-:B------:R-:W-:Y:S01]  /*24a0*/  FFMA R69, R69, UR10, -R20.reuse ;  /* 0x0000000a45457c23 */ /* 0x100fe20008000814 */
[--C-:B------:R-:W-:Y:S01]  /*24b0*/  FFMA R14, R61, UR10, -R20.reuse ;  /* 0x0000000a3d0e7c23 */ /* 0x100fe20008000814 */
[----:B------:R-:W-:Y:S01]  /*24c0*/  @!P4 FMUL R21, R21, 0.5 ;  /* 0x3f0000001515c820 */ /* 0x000fe20000400000 */
[----:B------:R-:W-:Y:S01]  /*24d0*/  FMNMX R0, R62, R3, !PT ;  /* 0x000000033e007209 */ /* 0x000fe20007800000 */
[--C-:B------:R-:W-:Y:S01]  /*24e0*/  FFMA R77, R77, UR10, -R20.reuse ;  /* 0x0000000a4d4d7c23 */ /* 0x100fe20008000814 */
[--C-:B------:R-:W-:Y:S01]  /*24f0*/  FFMA R76, R76, UR10, -R20.reuse ;  /* 0x0000000a4c4c7c23 */ /* 0x100fe20008000814 */
[----:B------:R-:W3:Y:S01]  /*2500*/  MUFU.EX2 R8, R8 ;  /* 0x0000000800087308 */ /* 0x000ee20000000800 */
[----:B-1----:R-:W-:Y:S01]  /*2510*/  @!P6 FMUL R13, R13, R13 ;  /* 0x0000000d0d0de220 */ /* 0x002fe20000400000 */
[----:B------:R-:W-:Y:S01]  /*2520*/  FMNMX R3, R63, R0, !PT ;  /* 0x000000003f037209 */ /* 0x000fe20007800000 */
[--C-:B------:R-:W-:Y:S01]  /*2530*/  FFMA R81, R81, UR10, -R20.reuse ;  /* 0x0000000a51517c23 */ /* 0x100fe20008000814 */
[----:B------:R-:W-:Y:S01]  /*2540*/  @!P3 FMUL R32, R32, 0.5 ;  /* 0x3f0000002020b820 */ /* 0x000fe20000400000 */
[----:B------:R-:W-:Y:S01]  /*2550*/  FSETP.GEU.AND P6, PT, R25, -126, PT ;  /* 0xc2fc00001900780b */ /* 0x000fe20003fce000 */
[--C-:B------:R-:W-:Y:S01]  /*2560*/  FFMA R68, R68, UR10, -R20.reuse ;  /* 0x0000000a44447c23 */ /* 0x100fe20008000814 */
[----:B------:R-:W-:Y:S01]  /*2570*/  FMNMX R0, R66, R3, !PT ;  /* 0x0000000342007209 */ /* 0x000fe20007800000 */
[----:B------:R-:W1:Y:S01]  /*2580*/  MUFU.EX2 R21, R21 ;  /* 0x0000001500157308 */ /* 0x000e620000000800 */
[----:B--2---:R-:W-:Y:S01]  /*2590*/  @!P2 FMUL R9, R9, R9 ;  /* 0x000000090909a220 */ /* 0x004fe20000400000 */
[----:B------:R-:W-:Y:S01]  /*25a0*/  FSETP.GEU.AND P2, PT, R15, -126, PT ;  /* 0xc2fc00000f00780b */ /* 0x000fe20003f4e000 */
[--C-:B------:R-:W-:Y:S01]  /*25b0*/  FFMA R73, R73, UR10, -R20.reuse ;  /* 0x0000000a49497c23 */ /* 0x100fe20008000814 */
[----:B------:R-:W-:Y:S01]  /*25c0*/  FMNMX R3, R67, R0, !PT ;  /* 0x0000000043037209 */ /* 0x000fe20007800000 */
[--C-:B------:R-:W-:Y:S01]  /*25d0*/  FFMA R80, R80, UR10, -R20.reuse ;  /* 0x0000000a50507c23 */ /* 0x100fe20008000814 */
[--C-:B------:R-:W-:Y:S01]  /*25e0*/  FFMA R84, R84, UR10, -R20.reuse ;  /* 0x0000000a54547c23 */ /* 0x100fe20008000814 */
[----:B------:R-:W-:Y:S01]  /*25f0*/  FFMA R85, R85, UR10, -R20 ;  /* 0x0000000a55557c23 */ /* 0x000fe20008000814 */
[----:B------:R-:W2:Y:S01]  /*2600*/  MUFU.EX2 R32, R32 ;  /* 0x0000002000207308 */ /* 0x000ea20000000800 */
[----:B---3--:R-:W-:Y:S01]  /*2610*/  @!P1 FMUL R8, R8, R8 ;  /* 0x0000000808089220 */ /* 0x008fe20000400000 */
[----:B------:R-:W-:Y:S01]  /*2620*/  FSETP.GEU.AND P1, PT, R36, -126, PT ;  /* 0xc2fc00002400780b */ /* 0x000fe20003f2e000 */
[----:B------:R-:W-:Y:S01]  /*2630*/  @!P6 FMUL R25, R25, 0.5 ;  /* 0x3f0000001919e820 */ /* 0x000fe20000400000 */
[----:B------:R-:W-:-:S03]  /*2640*/  FMNMX R0, R70, R3, !PT ;  /* 0x0000000346007209 */ /* 0x000fc60007800000 */
[----:B------:R-:W-:Y:S01]  /*2650*/  @!P2 FMUL R15, R15, 0.5 ;  /* 0x3f0000000f0fa820 */ /* 0x000fe20000400000 */
[----:B------:R-:W3:Y:S01]  /*2660*/  MUFU.EX2 R28, R28 ;  /* 0x0000001c001c7308 */ /* 0x000ee20000000800 */
[----:B------:R-:W-:Y:S01]  /*2670*/  FMNMX R3, R71, R0, !PT ;  /* 0x0000000047037209 */ /* 0x000fe20007800000 */
[----:B-1----:R-:W-:Y:S01]  /*2680*/  @!P4 FMUL R21, R21, R21 ;  /* 0x000000151515c220 */ /* 0x002fe20000400000 */
[----:B------:R-:W-:Y:S02]  /*2690*/  FSETP.GEU.AND P4, PT, R33, -126, PT ;  /* 0xc2fc00002100780b */ /* 0x000fe40003f8e000 */
[----:B------:R-:W-:Y:S02]  /*26a0*/  FMNMX R0, R74, R3, !PT ;  /* 0x000000034a007209 */ /* 0x000fe40007800000 */
[----:B------:R-:W-:Y:S01]  /*26b0*/  @!P1 FMUL R36, R36, 0.5 ;  /* 0x3f00000024249820 */ /* 0x000fe20000400000 */
[----:B------:R-:W1:Y:S01]  /*26c0*/  MUFU.EX2 R25, R25 ;  /* 0x0000001900197308 */ /* 0x000e620000000800 */
[----:B--2---:R-:W-:Y:S01]  /*26d0*/  @!P3 FMUL R32, R32, R32 ;  /* 0x000000202020b220 */ /* 0x004fe20000400000 */
[----:B------:R-:W-:-:S02]  /*26e0*/  FSETP.GEU.AND P3, PT, R12, -126, PT ;  /* 0xc2fc00000c00780b */ /* 0x000fc40003f6e000 */
[----:B------:R-:W-:-:S04]  /*26f0*/  FMNMX R3, R75, R0, !PT ;  /* 0x000000004b037209 */ /* 0x000fc80007800000 */
        /* <DEDUP_REMOVED lines=17> */
[----:B------:R-:W-:Y:S01]  /*2810*/  FMNMX R0, R86, R3, !PT ;  /* 0x0000000356007209 */ /* 0x000fe20007800000 */
[----:B---3--:R-:W-:Y:S01]  /*2820*/  @!P2 FMUL R15, R15, R15 ;  /* 0x0000000f0f0fa220 */ /* 0x008fe20000400000 */
[----:B------:R-:W-:Y:S01]  /*2830*/  FSETP.GEU.AND P2, PT, R29, -126, PT ;  /* 0xc2fc00001d00780b */ /* 0x000fe20003f4e000 */
[----:B------:R-:W-:Y:S01]  /*2840*/  @!P6 FMUL R40, R40, 0.5 ;  /* 0x3f0000002828e820 */ /* 0x000fe20000400000 */
[----:B------:R-:W-:Y:S02]  /*2850*/  FMNMX R0, R87, R0, !PT ;  /* 0x0000000057007209 */ /* 0x000fe40007800000 */
[----:B------:R-:W-:Y:S01]  /*2860*/  @!P1 FMUL R41, R41, 0.5 ;  /* 0x3f00000029299820 */ /* 0x000fe20000400000 */
[----:B------:R-:W3:Y:S01]  /*2870*/  MUFU.EX2 R10, R10 ;  /* 0x0000000a000a7308 */ /* 0x000ee20000000800 */
[----:B-1----:R-:W-:Y:S01]  /*2880*/  @!P4 FMUL R33, R33, R33 ;  /* 0x000000212121c220 */ /* 0x002fe20000400000 */
[----:B------:R-:W1:Y:S01]  /*2890*/  SHFL.BFLY PT, R3, R0, 0x1, 0x1f ;  /* 0x0c201f0000037f89 */ /* 0x000e6200000e0000 */
[----:B------:R-:W-:-:S05]  /*28a0*/  FSETP.GEU.AND P4, PT, R44, -126, PT ;  /* 0xc2fc00002c00780b */ /* 0x000fca0003f8e000 */
[----:B------:R-:W4:Y:S01]  /*28b0*/  MUFU.EX2 R41, R41 ;  /* 0x0000002900297308 */ /* 0x000f220000000800 */
[----:B------:R-:W-:Y:S01]  /*28c0*/  @!P2 FMUL R29, R29, 0.5 ;  /* 0x3f0000001d1da820 */ /* 0x000fe20000400000 */
[----:B--2---:R-:W-:Y:S01]  /*28d0*/  @!P3 FMUL R12, R12, R12 ;  /* 0x0000000c0c0cb220 */ /* 0x004fe20000400000 */
[----:B------:R-:W-:-:S05]  /*28e0*/  FSETP.GEU.AND P3, PT, R45, -126, PT ;  /* 0xc2fc00002d00780b */ /* 0x000fca0003f6e000 */
[----:B------:R-:W2:Y:S01]  /*28f0*/  MUFU.EX2 R40, R40 ;  /* 0x0000002800287308 */ /* 0x000ea20000000800 */
[----:B---3--:R-:W-:Y:S01]  /*2900*/  @!P5 FMUL R10, R10, R10 ;  /* 0x0000000a0a0ad220 */ /* 0x008fe20000400000 */
[----:B------:R-:W-:Y:S01]  /*2910*/  FSETP.GEU.AND P5, PT, R37, -126, PT ;  /* 0xc2fc00002500780b */ /* 0x000fe20003fae000 */
[----:B------:R-:W-:-:S05]  /*2920*/  @!P4 FMUL R44, R44, 0.5 ;  /* 0x3f0000002c2cc820 */ /* 0x000fca0000400000 */
[----:B------:R-:W3:Y:S01]  /*2930*/  MUFU.EX2 R29, R29 ;  /* 0x0000001d001d7308 */ /* 0x000ee20000000800 */
[----:B----4-:R-:W-:Y:S01]  /*2940*/  @!P1 FMUL R41, R41, R41 ;  /* 0x0000002929299220 */ /* 0x010fe20000400000 */
[----:B------:R-:W-:Y:S01]  /*2950*/  FSETP.GEU.AND P1, PT, R72, -126, PT ;  /* 0xc2fc00004800780b */ /* 0x000fe20003f2e000 */
[----:B------:R-:W-:Y:S01]  /*2960*/  @!P3 FMUL R45, R45, 0.5 ;  /* 0x3f0000002d2db820 */ /* 0x000fe20000400000 */
[----:B-1----:R-:W-:-:S03]  /*2970*/  FMNMX R3, R0, R3, !PT ;  /* 0x0000000300037209 */ /* 0x002fc60007800000 */
[----:B------:R-:W-:Y:S01]  /*2980*/  @!P5 FMUL R37, R37, 0.5 ;  /* 0x3f0000002525d820 */ /* 0x000fe20000400000 */
[----:B------:R-:W1:Y:S01]  /*2990*/  MUFU.EX2 R44, R44 ;  /* 0x0000002c002c7308 */ /* 0x000e620000000800 */
[----:B--2---:R-:W-:Y:S01]  /*29a0*/  @!P6 FMUL R40, R40, R40 ;  /* 0x000000282828e220 */ /* 0x004fe20000400000 */
[----:B------:R-:W-:Y:S01]  /*29b0*/  FSETP.GEU.AND P6, PT, R69, -126, PT ;  /* 0xc2fc00004500780b */ /* 0x000fe20003fce000 */
[----:B------:R-:W2:Y:S04]  /*29c0*/  SHFL.BFLY PT, R6, R3, 0x2, 0x1f ;  /* 0x0c401f0003067f89 */ /* 0x000ea800000e0000 */
[----:B------:R-:W-:Y:S01]  /*29d0*/  @!P1 FMUL R72, R72, 0.5 ;  /* 0x3f00000048489820 */ /* 0x000fe20000400000 */
[----:B------:R-:W4:Y:S01]  /*29e0*/  MUFU.EX2 R45, R45 ;  /* 0x0000002d002d7308 */ /* 0x000f220000000800 */
[----:B---3--:R-:W-:Y:S01]  /*29f0*/  @!P2 FMUL R29, R29, R29 ;  /* 0x0000001d1d1da220 */ /* 0x008fe20000400000 */
[----:B------:R-:W-:-:S05]  /*2a00*/  FSETP.GEU.AND P2, PT, R14, -126, PT ;  /* 0xc2fc00000e00780b */ /* 0x000fca0003f4e000 */
[----:B------:R-:W-:Y:S01]  /*2a10*/  @!P6 FMUL R69, R69, 0.5 ;  /* 0x3f0000004545e820 */ /* 0x000fe20000400000 */
[----:B------:R-:W3:Y:S01]  /*2a20*/  MUFU.EX2 R53, R72 ;  /* 0x0000004800357308 */ /* 0x000ee20000000800 */
[----:B-1----:R-:W-:Y:S01]  /*2a30*/  @!P4 FMUL R44, R44, R44 ;  /* 0x0000002c2c2cc220 */ /* 0x002fe20000400000 */
[----:B------:R-:W-:-:S05]  /*2a40*/  FSETP.GEU.AND P4, PT, R77, -126, PT ;  /* 0xc2fc00004d00780b */ /* 0x000fca0003f8e000 */
[----:B------:R-:W-:Y:S01]  /*2a50*/  @!P2 FMUL R14, R14, 0.5 ;  /* 0x3f0000000e0ea820 */ /* 0x000fe20000400000 */
[----:B------:R-:W1:Y:S01]  /*2a60*/  MUFU.EX2 R37, R37 ;  /* 0x0000002500257308 */ /* 0x000e620000000800 */
[----:B----4-:R-:W-:Y:S01]  /*2a70*/  @!P3 FMUL R45, R45, R45 ;  /* 0x0000002d2d2db220 */ /* 0x010fe20000400000 */
[----:B------:R-:W-:Y:S02]  /*2a80*/  FSETP.GEU.AND P3, PT, R76, -126, PT ;  /* 0xc2fc00004c00780b */ /* 0x000fe40003f6e000 */
[----:B--2---:R-:W-:-:S03]  /*2a90*/  FMNMX R6, R3, R6, !PT ;  /* 0x0000000603067209 */ /* 0x004fc60007800000 */
[----:B------:R-:W-:Y:S01]  /*2aa0*/  @!P4 FMUL R77, R77, 0.5 ;  /* 0x3f0000004d4dc820 */ /* 0x000fe20000400000 */
[----:B------:R-:W2:Y:S01]  /*2ab0*/  MUFU.EX2 R48, R69 ;  /* 0x0000004500307308 */ /* 0x000ea20000000800 */
        /* <DEDUP_REMOVED lines=8> */
[----:B--2---:R-:W-:Y:S01]  /*2b40*/  @!P6 FMUL R48, R48, R48 ;  /* 0x000000303030e220 */ /* 0x004fe20000400000 */
[----:B------:R-:W-:-:S04]  /*2b50*/  FSETP.NEU.AND P6, PT, R6, -INF , PT ;  /* 0xff8000000600780b */ /* 0x000fc80003fcd000 */
[----:B------:R-:W-:Y:S01]  /*2b60*/  FSEL R0, R6, RZ, P6 ;  /* 0x000000ff06007208 */ /* 0x000fe20003000000 */
[----:B------:R-:W-:Y:S01]  /*2b70*/  @!P5 FMUL R68, R68, 0.5 ;  /* 0x3f0000004444d820 */ /* 0x000fe20000400000 */
[----:B------:R-:W2:Y:S01]  /*2b80*/  MUFU.EX2 R57, R76 ;  /* 0x0000004c00397308 */ /* 0x000ea20000000800 */
[----:B---3--:R-:W-:Y:S01]  /*2b90*/  @!P2 FMUL R14, R14, R14 ;  /* 0x0000000e0e0ea220 */ /* 0x008fe20000400000 */
[----:B------:R-:W-:Y:S01]  /*2ba0*/  FSETP.GEU.AND P2, PT, R73, -126, PT ;  /* 0xc2fc00004900780b */ /* 0x000fe20003f4e000 */
[----:B------:R-:W-:Y:S01]  /*2bb0*/  FMUL R0, R0, UR10 ;  /* 0x0000000a00007c20 */ /* 0x000fe20008400000 */
[----:B------:R-:W-:-:S03]  /*2bc0*/  FSETP.GEU.AND P6, PT, R84, -126, PT ;  /* 0xc2fc00005400780b */ /* 0x000fc60003fce000 */
[--C-:B------:R-:W-:Y:S01]  /*2bd0*/  FFMA R3, R27, UR10, -R0.reuse ;  /* 0x0000000a1b037c23 */ /* 0x100fe20008000800 */
[----:B------:R-:W3:Y:S01]  /*2be0*/  MUFU.EX2 R20, R81 ;  /* 0x0000005100147308 */ /* 0x000ee20000000800 */
[----:B-1----:R-:W-:Y:S01]  /*2bf0*/  @!P4 FMUL R56, R56, R56 ;  /* 0x000000383838c220 */ /* 0x002fe20000400000 */
[--C-:B------:R-:W-:Y:S01]  /*2c00*/  FFMA R26, R26, UR10, -R0.reuse ;  /* 0x0000000a1a1a7c23 */ /* 0x100fe20008000800 */
[--C-:B------:R-:W-:Y:S01]  /*2c10*/  FFMA R65, R31, UR10, -R0.reuse ;  /* 0x0000000a1f417c23 */ /* 0x100fe20008000800 */
[----:B------:R-:W-:Y:S01]  /*2c20*/  FSETP.GEU.AND P4, PT, R3, -126, PT ;  /* 0xc2fc00000300780b */ /* 0x000fe20003f8e000 */
[--C-:B------:R-:W-:Y:S01]  /*2c30*/  FFMA R34, R34, UR10, -R0.reuse ;  /* 0x0000000a22227c23 */ /* 0x100fe20008000800 */
[--C-:B------:R-:W-:Y:S01]  /*2c40*/  FFMA R38, R38, UR10, -R0.reuse ;  /* 0x0000000a26267c23 */ /* 0x100fe20008000800 */
[----:B------:R-:W-:Y:S01]  /*2c50*/  @!P2 FMUL R73, R73, 0.5 ;  /* 0x3f0000004949a820 */ /* 0x000fe20000400000 */
[----:B------:R-:W1:Y:S01]  /*2c60*/  MUFU.EX2 R49, R68 ;  /* 0x0000004400317308 */ /* 0x000e620000000800 */
[----:B--2---:R-:W-:Y:S01]  /*2c70*/  @!P3 FMUL R57, R57, R57 ;  /* 0x000000393939b220 */ /* 0x004fe20000400000 */
[----:B------:R-:W-:Y:S01]  /*2c80*/  FSETP.GEU.AND P3, PT, R26, -126, PT ;  /* 0xc2fc00001a00780b */ /* 0x000fe20003f6e000 */
[----:B------:R-:W-:Y:S01]  /*2c90*/  @!P6 FMUL R84, R84, 0.5 ;  /* 0x3f0000005454e820 */ /* 0x000fe20000400000 */
[--C-:B------:R-:W-:Y:S01]  /*2ca0*/  FFMA R30, R30, UR10, -R0.reuse ;  /* 0x0000000a1e1e7c23 */ /* 0x100fe20008000800 */
[--C-:B------:R-:W-:Y:S01]  /*2cb0*/  FFMA R69, R35, UR10, -R0.reuse ;  /* 0x0000000a23457c23 */ /* 0x100fe20008000800 */
[--C-:B------:R-:W-:Y:S01]  /*2cc0*/  FFMA R46, R46, UR10, -R0.reuse ;  /* 0x0000000a2e2e7c23 */ /* 0x100fe20008000800 */
[--C-:B------:R-:W-:Y:S01]  /*2cd0*/  FFMA R50, R50, UR10, -R0.reuse ;  /* 0x0000000a32327c23 */ /* 0x100fe20008000800 */
[----:B------:R-:W2:Y:S01]  /*2ce0*/  MUFU.EX2 R52, R73 ;  /* 0x0000004900347308 */ /* 0x000ea20000000800 */
[----:B---3--:R-:W-:Y:S01]  /*2cf0*/  @!P1 FMUL R20, R20, R20 ;  /* 0x0000001414149220 */ /* 0x008fe20000400000 */
[----:B------:R-:W-:Y:S01]  /*2d00*/  FSETP.GEU.AND P1, PT, R65, -126, PT ;  /* 0xc2fc00004100780b */ /* 0x000fe20003f2e000 */
[----:B------:R-:W-:Y:S01]  /*2d10*/  @!P4 FMUL R3, R3, 0.5 ;  /* 0x3f0000000303c820 */ /* 0x000fe20000400000 */
[--C-:B------:R-:W-:Y:S01]  /*2d20*/  FFMA R42, R42, UR10, -R0.reuse ;  /* 0x0000000a2a2a7c23 */ /* 0x100fe20008000800 */
[--C-:B------:R-:W-:Y:S01]  /*2d30*/  FFMA R67, R67, UR10, -R0.reuse ;  /* 0x0000000a43437c23 */ /* 0x100fe20008000800 */
[--C-:B------:R-:W-:Y:S01]  /*2d40*/  FFMA R54, R54, UR10, -R0.reuse ;  /* 0x0000000a36367c23 */ /* 0x100fe20008000800 */
[----:B------:R-:W-:Y:S01]  /*2d50*/  @!P3 FMUL R26, R26, 0.5 ;  /* 0x3f0000001a1ab820 */ /* 0x000fe20000400000 */
[----:B------:R-:W3:Y:S01]  /*2d60*/  MUFU.EX2 R27, R84 ;  /* 0x00000054001b7308 */ /* 0x000ee20000000800 */
[----:B-1----:R-:W-:Y:S01]  /*2d70*/  @!P5 FMUL R49, R49, R49 ;  /* 0x000000313131d220 */ /* 0x002fe20000400000 */
[----:B------:R-:W-:Y:S01]  /*2d80*/  FSETP.GEU.AND P5, PT, R80, -126, PT ;  /* 0xc2fc00005000780b */ /* 0x000fe20003fae000 */
[--C-:B------:R-:W-:Y:S01]  /*2d90*/  FFMA R75, R75, UR10, -R0.reuse ;  /* 0x0000000a4b4b7c23 */ /* 0x100fe20008000800 */
[--C-:B------:R-:W-:Y:S01]  /*2da0*/  FFMA R83, R83, UR10, -R0.reuse ;  /* 0x0000000a53537c23 */ /* 0x100fe20008000800 */
[--C-:B------:R-:W-:Y:S01]  /*2db0*/  FFMA R78, R78, UR10, -R0.reuse ;  /* 0x0000000a4e4e7c23 */ /* 0x100fe20008000800 */
[--C-:B------:R-:W-:Y:S01]  /*2dc0*/  FFMA R86, R86, UR10, -R0.reuse ;  /* 0x0000000a56567c23 */ /* 0x100fe20008000800 */
[----:B------:R-:W-:Y:S01]  /*2dd0*/  @!P1 FMUL R65, R65, 0.5 ;  /* 0x3f00000041419820 */ /* 0x000fe20000400000 */
[----:B------:R1:W4:Y:S01]  /*2de0*/  MUFU.EX2 R64, R3 ;  /* 0x0000000300407308 */ /* 0x0003220000000800 */
[----:B--2---:R-:W-:Y:S01]  /*2df0*/  @!P2 FMUL R52, R52, R52 ;  /* 0x000000343434a220 */ /* 0x004fe20000400000 */
[----:B------:R-:W-:Y:S01]  /*2e00*/  FSETP.GEU.AND P2, PT, R85, -126, PT ;  /* 0xc2fc00005500780b */ /* 0x000fe20003f4e000 */
[--C-:B------:R-:W-:Y:S01]  /*2e10*/  FFMA R71, R71, UR10, -R0.reuse ;  /* 0x0000000a47477c23 */ /* 0x100fe20008000800 */
[----:B------:R-:W-:Y:S01]  /*2e20*/  FFMA R79, R79, UR10, -R0 ;  /* 0x0000000a4f4f7c23 */ /* 0x000fe20008000800 */
[----:B------:R-:W-:-:S02]  /*2e30*/  FADD R73, R29, R20 ;  /* 0x000000141d497221 */ /* 0x000fc40000000000 */
[----:B------:R-:W-:Y:S01]  /*2e40*/  @!P5 FMUL R80, R80, 0.5 ;  /* 0x3f0000005050d820 */ /* 0x000fe20000400000 */
[----:B------:R2:W5:Y:S01]  /*2e50*/  MUFU.EX2 R31, R26 ;  /* 0x0000001a001f7308 */ /* 0x0005620000000800 */
[----:B-1----:R-:W-:Y:S01]  /*2e60*/  FFMA R3, R39, UR10, -R0 ;  /* 0x0000000a27037c23 */ /* 0x002fe20008000800 */
[----:B---3--:R-:W-:Y:S01]  /*2e70*/  @!P6 FMUL R27, R27, R27 ;  /* 0x0000001b1b1be220 */ /* 0x008fe20000400000 */
[----:B------:R-:W-:-:S04]  /*2e80*/  FSETP.GEU.AND P6, PT, R34, -126, PT ;  /* 0xc2fc00002200780b */ /* 0x000fc80003fce000 */
[----:B------:R-:W-:Y:S01]  /*2e90*/  @!P2 FMUL R85, R85, 0.5 ;  /* 0x3f0000005555a820 */ /* 0x000fe20000400000 */
[----:B------:R-:W1:Y:S01]  /*2ea0*/  MUFU.EX2 R68, R65 ;  /* 0x0000004100447308 */ /* 0x000e620000000800 */
[----:B----4-:R-:W-:Y:S01]  /*2eb0*/  @!P4 FMUL R64, R64, R64 ;  /* 0x000000404040c220 */ /* 0x010fe20000400000 */
[----:B------:R-:W-:Y:S01]  /*2ec0*/  FSETP.GEU.AND P4, PT, R3, -126, PT ;  /* 0xc2fc00000300780b */ /* 0x000fe20003f8e000 */
[----:B--2---:R-:W-:-:S05]  /*2ed0*/  FFMA R26, R43, UR10, -R0 ;  /* 0x0000000a2b1a7c23 */ /* 0x004fca0008000800 */
[----:B------:R-:W2:Y:S01]  /*2ee0*/  MUFU.EX2 R61, R80 ;  /* 0x00000050003d7308 */ /* 0x000ea20000000800 */
[----:B-----5:R-:W-:Y:S01]  /*2ef0*/  @!P3 FMUL R31, R31, R31 ;  /* 0x0000001f1f1fb220 */ /* 0x020fe20000400000 */
[----:B------:R-:W-:Y:S01]  /*2f00*/  FSETP.GEU.AND P3, PT, R38, -126, PT ;  /* 0xc2fc00002600780b */ /* 0x000fe20003f6e000 */
[----:B------:R-:W-:-:S04]  /*2f10*/  @!P6 FMUL R34, R34, 0.5 ;  /* 0x3f0000002222e820 */ /* 0x000fc80000400000 */
[----:B------:R-:W-:Y:S01]  /*2f20*/  @!P4 FMUL R3, R3, 0.5 ;  /* 0x3f0000000303c820 */ /* 0x000fe20000400000 */
[----:B------:R-:W3:Y:S01]  /*2f30*/  MUFU.EX2 R60, R85 ;  /* 0x00000055003c7308 */ /* 0x000ee20000000800 */
[----:B-1----:R-:W-:Y:S01]  /*2f40*/  @!P1 FMUL R68, R68, R68 ;  /* 0x0000004444449220 */ /* 0x002fe20000400000 */
[----:B------:R-:W-:-:S05]  /*2f50*/  FSETP.GEU.AND P1, PT, R26, -126, PT ;  /* 0xc2fc00001a00780b */ /* 0x000fca0003f2e000 */
[----:B------:R-:W-:Y:S01]  /*2f60*/  @!P3 FMUL R38, R38, 0.5 ;  /* 0x3f0000002626b820 */ /* 0x000fe20000400000 */
[----:B------:R1:W4:Y:S01]  /*2f70*/  MUFU.EX2 R39, R34 ;  /* 0x0000002200277308 */ /* 0x0003220000000800 */
[----:B--2---:R-:W-:Y:S01]  /*2f80*/  @!P5 FMUL R61, R61, R61 ;  /* 0x0000003d3d3dd220 */ /* 0x004fe20000400000 */
[----:B------:R-:W-:-:S05]  /*2f90*/  FSETP.GEU.AND P5, PT, R30, -126, PT ;  /* 0xc2fc00001e00780b */ /* 0x000fca0003fae000 */
[----:B------:R-:W-:Y:S01]  /*2fa0*/  @!P1 FMUL R26, R26, 0.5 ;  /* 0x3f0000001a1a9820 */ /* 0x000fe20000400000 */
[----:B------:R2:W5:Y:S01]  /*2fb0*/  MUFU.EX2 R76, R3 ;  /* 0x00000003004c7308 */ /* 0x0005620000000800 */
[----:B---3--:R-:W-:Y:S01]  /*2fc0*/  @!P2 FMUL R60, R60, R60 ;  /* 0x0000003c3c3ca220 */ /* 0x008fe20000400000 */
[----:B------:R-:W-:Y:S01]  /*2fd0*/  FSETP.GEU.AND P2, PT, R69, -126, PT ;  /* 0xc2fc00004500780b */ /* 0x000fe20003f4e000 */
[----:B-1----:R-:W-:-:S04]  /*2fe0*/  FFMA R34, R58, UR10, -R0 ;  /* 0x0000000a3a227c23 */ /* 0x002fc80008000800 */
[----:B------:R-:W-:Y:S01]  /*2ff0*/  @!P5 FMUL R30, R30, 0.5 ;  /* 0x3f0000001e1ed820 */ /* 0x000fe20000400000 */
[----:B------:R1:W3:Y:S01]  /*3000*/  MUFU.EX2 R43, R38 ;  /* 0x00000026002b7308 */ /* 0x0002e20000000800 */
[----:B--2---:R-:W-:Y:S01]  /*3010*/  FFMA R3, R51, UR10, -R0 ;  /* 0x0000000a33037c23 */ /* 0x004fe20008000800 */
[----:B----4-:R-:W-:Y:S01]  /*3020*/  @!P6 FMUL R39, R39, R39 ;  /* 0x000000272727e220 */ /* 0x010fe20000400000 */
[----:B------:R-:W-:-:S04]  /*3030*/  FSETP.GEU.AND P6, PT, R46, -126, PT ;  /* 0xc2fc00002e00780b */ /* 0x000fc80003fce000 */
[----:B------:R-:W-:Y:S01]  /*3040*/  @!P2 FMUL R69, R69, 0.5 ;  /* 0x3f0000004545a820 */ /* 0x000fe20000400000 */
[----:B------:R2:W4:Y:S01]  /*3050*/  MUFU.EX2 R80, R26 ;  /* 0x0000001a00507308 */ /* 0x0005220000000800 */
[----:B-----5:R-:W-:Y:S01]  /*3060*/  @!P4 FMUL R76, R76, R76 ;  /* 0x0000004c4c4cc220 */ /* 0x020fe20000400000 */
[----:B------:R-:W-:Y:S01]  /*3070*/  FSETP.GEU.AND P4, PT, R3, -126, PT ;  /* 0xc2fc00000300780b */ /* 0x000fe20003f8e000 */
[----:B-1----:R-:W-:-:S05]  /*3080*/  FFMA R38, R62, UR10, -R0 ;  /* 0x0000000a3e267c23 */ /* 0x002fca0008000800 */
[----:B------:R1:W5:Y:S01]  /*3090*/  MUFU.EX2 R35, R30 ;  /* 0x0000001e00237308 */ /* 0x0003620000000800 */
[----:B--2---:R-:W-:Y:S01]  /*30a0*/  FFMA R26, R55, UR10, -R0 ;  /* 0x0000000a371a7c23 */ /* 0x004fe20008000800 */
[----:B---3--:R-:W-:Y:S01]  /*30b0*/  @!P3 FMUL R43, R43, R43 ;  /* 0x0000002b2b2bb220 */ /* 0x008fe20000400000 */
[----:B------:R-:W-:Y:S01]  /*30c0*/  FSETP.GEU.AND P3, PT, R50, -126, PT ;  /* 0xc2fc00003200780b */ /* 0x000fe20003f6e000 */
[----:B------:R-:W-:-:S03]  /*30d0*/  @!P6 FMUL R46, R46, 0.5 ;  /* 0x3f0000002e2ee820 */ /* 0x000fc60000400000 */
[----:B------:R-:W-:Y:S01]  /*30e0*/  @!P4 FMUL R3, R3, 0.5 ;  /* 0x3f0000000303c820 */ /* 0x000fe20000400000 */
[----:B------:R2:W3:Y:S01]  /*30f0*/  MUFU.EX2 R72, R69 ;  /* 0x0000004500487308 */ /* 0x0004e20000000800 */
[----:B----4-:R-:W-:Y:S01]  /*3100*/  @!P1 FMUL R80, R80, R80 ;  /* 0x0000005050509220 */ /* 0x010fe20000400000 */
[----:B------:R-:W-:Y:S01]  /*3110*/  FSETP.GEU.AND P1, PT, R26, -126, PT ;  /* 0xc2fc00001a00780b */ /* 0x000fe20003f2e000 */
[----:B-1----:R-:W-:-:S05]  /*3120*/  FFMA R30, R47, UR10, -R0 ;  /* 0x0000000a2f1e7c23 */ /* 0x002fca0008000800 */
[----:B------:R-:W1:Y:S01]  /*3130*/  MUFU.EX2 R51, R46 ;  /* 0x0000002e00337308 */ /* 0x000e620000000800 */
[----:B-----5:R-:W-:Y:S01]  /*3140*/  @!P5 FMUL R35, R35, R35 ;  /* 0x000000232323d220 */ /* 0x020fe20000400000 */
[----:B------:R-:W-:Y:S01]  /*3150*/  FSETP.GEU.AND P5, PT, R42, -126, PT ;  /* 0xc2fc00002a00780b */ /* 0x000fe20003fae000 */
[----:B------:R-:W-:Y:S01]  /*3160*/  @!P3 FMUL R50, R50, 0.5 ;  /* 0x3f0000003232b820 */ /* 0x000fe20000400000 */
[----:B--2---:R-:W-:Y:S01]  /*3170*/  FADD R69, R36, R61 ;  /* 0x0000003d24457221 */ /* 0x004fe20000000000 */
[----:B------:R-:W-:Y:S02]  /*3180*/  F2FP.F16.F32.PACK_AB R36, R29, R36 ;  /* 0x000000241d24723e */ /* 0x000fe400000000ff */
[----:B------:R-:W-:Y:S01]  /*3190*/  @!P1 FMUL R26, R26, 0.5 ;  /* 0x3f0000001a1a9820 */ /* 0x000fe20000400000 */
[----:B------:R2:W4:Y:S01]  /*31a0*/  MUFU.EX2 R58, R3 ;  /* 0x00000003003a7308 */ /* 0x0005220000000800 */
[----:B---3--:R-:W-:Y:S01]  /*31b0*/  @!P2 FMUL R72, R72, R72 ;  /* 0x000000484848a220 */ /* 0x008fe20000400000 */
[----:B------:R-:W-:-:S04]  /*31c0*/  FSETP.GEU.AND P2, PT, R30, -126, PT ;  /* 0xc2fc00001e00780b */ /* 0x000fc80003f4e000 */
[----:B------:R-:W-:Y:S01]  /*31d0*/  F2FP.F16.F32.PACK_AB R29, R72, R39 ;  /* 0x00000027481d723e */ /* 0x000fe200000000ff */
[----:B------:R-:W-:Y:S01]  /*31e0*/  @!P5 FMUL R42, R42, 0.5 ;  /* 0x3f0000002a2ad820 */ /* 0x000fe20000400000 */
[----:B------:R-:W3:Y:S01]  /*31f0*/  MUFU.EX2 R55, R50 ;  /* 0x0000003200377308 */ /* 0x000ee20000000800 */
[----:B--2---:R-:W-:Y:S01]  /*3200*/  FFMA R3, R63, UR10, -R0 ;  /* 0x0000000a3f037c23 */ /* 0x004fe20008000800 */
[----:B-1----:R-:W-:Y:S01]  /*3210*/  @!P6 FMUL R51, R51, R51 ;  /* 0x000000333333e220 */ /* 0x002fe20000400000 */
[----:B------:R-:W-:-:S04]  /*3220*/  FSETP.GEU.AND P6, PT, R34, -126, PT ;  /* 0xc2fc00002200780b */ /* 0x000fc80003fce000 */
[----:B------:R-:W-:Y:S01]  /*3230*/  @!P2 FMUL R30, R30, 0.5 ;  /* 0x3f0000001e1ea820 */ /* 0x000fe20000400000 */
[----:B------:R1:W2:Y:S01]  /*3240*/  MUFU.EX2 R62, R26 ;  /* 0x0000001a003e7308 */ /* 0x0002a20000000800 */
[----:B----4-:R-:W-:Y:S01]  /*3250*/  @!P4 FMUL R58, R58, R58 ;  /* 0x0000003a3a3ac220 */ /* 0x010fe20000400000 */
[----:B------:R-:W-:-:S06]  /*3260*/  FSETP.GEU.AND P4, PT, R3, -126, PT ;  /* 0xc2fc00000300780b */ /* 0x000fcc0003f8e000 */
[----:B------:R4:W5:Y:S01]  /*3270*/  MUFU.EX2 R47, R42 ;  /* 0x0000002a002f7308 */ /* 0x0009620000000800 */
[----:B---3--:R-:W-:Y:S01]  /*3280*/  @!P3 FMUL R55, R55, R55 ;  /* 0x000000373737b220 */ /* 0x008fe20000400000 */
[----:B------:R-:W-:Y:S01]  /*3290*/  FSETP.GEU.AND P3, PT, R38, -126, PT ;  /* 0xc2fc00002600780b */ /* 0x000fe20003f6e000 */
[----:B------:R-:W-:Y:S01]  /*32a0*/  @!P6 FMUL R34, R34, 0.5 ;  /* 0x3f0000002222e820 */ /* 0x000fe20000400000 */
[----:B-1----:R-:W-:-:S03]  /*32b0*/  FFMA R26, R70, UR10, -R0 ;  /* 0x0000000a461a7c23 */ /* 0x002fc60008000800 */
[----:B------:R-:W-:Y:S01]  /*32c0*/  @!P4 FMUL R3, R3, 0.5 ;  /* 0x3f0000000303c820 */ /* 0x000fe20000400000 */
[----:B------:R1:W3:Y:S01]  /*32d0*/  MUFU.EX2 R84, R30 ;  /* 0x0000001e00547308 */ /* 0x0002e20000000800 */
[----:B--2---:R-:W-:Y:S01]  /*32e0*/  @!P1 FMUL R62, R62, R62 ;  /* 0x0000003e3e3e9220 */ /* 0x004fe20000400000 */
[----:B------:R-:W-:Y:S01]  /*32f0*/  FSETP.GEU.AND P1, PT, R67, -126, PT ;  /* 0xc2fc00004300780b */ /* 0x000fe20003f2e000 */
[----:B----4-:R-:W-:-:S04]  /*3300*/  FFMA R42, R66, UR10, -R0 ;  /* 0x0000000a422a7c23 */ /* 0x010fc80008000800 */
[----:B------:R-:W-:Y:S01]  /*3310*/  @!P3 FMUL R38, R38, 0.5 ;  /* 0x3f0000002626b820 */ /* 0x000fe20000400000 */
[----:B------:R2:W4:Y:S01]  /*3320*/  MUFU.EX2 R88, R34 ;  /* 0x0000002200587308 */ /* 0x0005220000000800 */
[----:B-----5:R-:W-:Y:S01]  /*3330*/  @!P5 FMUL R47, R47, R47 ;  /* 0x0000002f2f2fd220 */ /* 0x020fe20000400000 */
[----:B------:R-:W-:Y:S01]  /*3340*/  FSETP.GEU.AND P5, PT, R54, -126, PT ;  /* 0xc2fc00003600780b */ /* 0x000fe20003fae000 */
[----:B-1----:R-:W-:-:S04]  /*3350*/  FFMA R30, R59, UR10, -R0 ;  /* 0x0000000a3b1e7c23 */ /* 0x002fc80008000800 */
[----:B------:R-:W-:Y:S01]  /*3360*/  @!P1 FMUL R67, R67, 0.5 ;  /* 0x3f00000043439820 */ /* 0x000fe20000400000 */
[----:B------:R1:W5:Y:S01]  /*3370*/  MUFU.EX2 R65, R3 ;  /* 0x0000000300417308 */ /* 0x0003620000000800 */
[----:B---3--:R-:W-:Y:S01]  /*3380*/  @!P2 FMUL R84, R84, R84 ;  /* 0x000000545454a220 */ /* 0x008fe20000400000 */
[----:B------:R-:W-:Y:S01]  /*3390*/  FSETP.GEU.AND P2, PT, R30, -126, PT ;  /* 0xc2fc00001e00780b */ /* 0x000fe20003f4e000 */
[----:B--2---:R-:W-:-:S04]  /*33a0*/  FFMA R34, R74, UR10, -R0 ;  /* 0x0000000a4a227c23 */ /* 0x004fc80008000800 */
[----:B------:R-:W-:Y:S01]  /*33b0*/  @!P5 FMUL R54, R54, 0.5 ;  /* 0x3f0000003636d820 */ /* 0x000fe20000400000 */
[----:B------:R-:W2:Y:S01]  /*33c0*/  MUFU.EX2 R66, R38 ;  /* 0x0000002600427308 */ /* 0x000ea20000000800 */
[--C-:B-1----:R-:W-:Y:S01]  /*33d0*/  FFMA R3, R82, UR10, -R0.reuse ;  /* 0x0000000a52037c23 */ /* 0x102fe20008000800 */
[----:B----4-:R-:W-:Y:S01]  /*33e0*/  @!P6 FMUL R88, R88, R88 ;  /* 0x000000585858e220 */ /* 0x010fe20000400000 */
[----:B------:R-:W-:Y:S01]  /*33f0*/  FSETP.GEU.AND P6, PT, R34, -126, PT ;  /* 0xc2fc00002200780b */ /* 0x000fe20003fce000 */
[----:B------:R-:W-:-:S03]  /*3400*/  FFMA R0, R87, UR10, -R0 ;  /* 0x0000000a57007c23 */ /* 0x000fc60008000800 */
[----:B------:R-:W-:Y:S01]  /*3410*/  @!P2 FMUL R30, R30, 0.5 ;  /* 0x3f0000001e1ea820 */ /* 0x000fe20000400000 */
[----:B------:R-:W1:Y:S01]  /*3420*/  MUFU.EX2 R59, R54 ;  /* 0x00000036003b7308 */ /* 0x000e620000000800 */
[----:B-----5:R-:W-:Y:S01]  /*3430*/  @!P4 FMUL R65, R65, R65 ;  /* 0x000000414141c220 */ /* 0x020fe20000400000 */
[----:B------:R-:W-:-:S06]  /*3440*/  FSETP.GEU.AND P4, PT, R3, -126, PT ;  /* 0xc2fc00000300780b */ /* 0x000fcc0003f8e000 */
[----:B------:R-:W3:Y:S01]  /*3450*/  MUFU.EX2 R67, R67 ;  /* 0x0000004300437308 */ /* 0x000ee20000000800 */
[----:B--2---:R-:W-:Y:S01]  /*3460*/  @!P3 FMUL R66, R66, R66 ;  /* 0x000000424242b220 */ /* 0x004fe20000400000 */
[----:B------:R-:W-:Y:S01]  /*3470*/  FSETP.GEU.AND P3, PT, R75, -126, PT ;  /* 0xc2fc00004b00780b */ /* 0x000fe20003f6e000 */
[----:B------:R-:W-:-:S04]  /*3480*/  @!P6 FMUL R34, R34, 0.5 ;  /* 0x3f0000002222e820 */ /* 0x000fc80000400000 */
[----:B------:R-:W-:Y:S01]  /*3490*/  @!P4 FMUL R3, R3, 0.5 ;  /* 0x3f0000000303c820 */ /* 0x000fe20000400000 */
[----:B------:R2:W4:Y:S01]  /*34a0*/  MUFU.EX2 R63, R30 ;  /* 0x0000001e003f7308 */ /* 0x0005220000000800 */
[----:B-1----:R-:W-:Y:S01]  /*34b0*/  @!P5 FMUL R59, R59, R59 ;  /* 0x0000003b3b3bd220 */ /* 0x002fe20000400000 */
[----:B------:R-:W-:-:S05]  /*34c0*/  FSETP.GEU.AND P5, PT, R42, -126, PT ;  /* 0xc2fc00002a00780b */ /* 0x000fca0003fae000 */
[----:B------:R-:W-:Y:S01]  /*34d0*/  @!P3 FMUL R75, R75, 0.5 ;  /* 0x3f0000004b4bb820 */ /* 0x000fe20000400000 */
[----:B------:R1:W5:Y:S01]  /*34e0*/  MUFU.EX2 R82, R34 ;  /* 0x0000002200527308 */ /* 0x0003620000000800 */
[----:B---3--:R-:W-:Y:S01]  /*34f0*/  @!P1 FMUL R67, R67, R67 ;  /* 0x0000004343439220 */ /* 0x008fe20000400000 */
[----:B------:R-:W-:Y:S01]  /*3500*/  FSETP.GEU.AND P1, PT, R83, -126, PT ;  /* 0xc2fc00005300780b */ /* 0x000fe20003f2e000 */
[----:B--2---:R-:W-:Y:S01]  /*3510*/  FADD R30, R32, R53 ;  /* 0x00000035201e7221 */ /* 0x004fe20000000000 */
[----:B------:R-:W-:Y:S01]  /*3520*/  F2FP.F16.F32.PACK_AB R32, R21, R32 ;  /* 0x000000201520723e */ /* 0x000fe200000000ff */
[----:B------:R-:W-:Y:S02]  /*3530*/  FADD R54, R72, R67 ;  /* 0x0000004348367221 */ /* 0x000fe40000000000 */
[----:B------:R-:W-:Y:S01]  /*3540*/  @!P5 FMUL R42, R42, 0.5 ;  /* 0x3f0000002a2ad820 */ /* 0x000fe20000400000 */
[----:B------:R2:W3:Y:S01]  /*3550*/  MUFU.EX2 R90, R3 ;  /* 0x00000003005a7308 */ /* 0x0004e20000000800 */
[----:B----4-:R-:W-:Y:S01]  /*3560*/  @!P2 FMUL R63, R63, R63 ;  /* 0x0000003f3f3fa220 */ /* 0x010fe20000400000 */
[----:B------:R-:W-:Y:S01]  /*3570*/  FSETP.GEU.AND P2, PT, R26, -126, PT ;  /* 0xc2fc00001a00780b */ /* 0x000fe20003f4e000 */
[----:B-1----:R-:W-:-:S04]  /*3580*/  FADD R34, R21, R52 ;  /* 0x0000003415227221 */ /* 0x002fc80000000000 */
[----:B------:R-:W-:Y:S01]  /*3590*/  @!P1 FMUL R83, R83, 0.5 ;  /* 0x3f00000053539820 */ /* 0x000fe20000400000 */
[----:B------:R-:W1:Y:S01]  /*35a0*/  MUFU.EX2 R70, R42 ;  /* 0x0000002a00467308 */ /* 0x000e620000000800 */
[----:B-----5:R-:W-:Y:S01]  /*35b0*/  @!P6 FMUL R82, R82, R82 ;  /* 0x000000525252e220 */ /* 0x020fe20000400000 */
[----:B------:R-:W-:Y:S01]  /*35c0*/  FSETP.GEU.AND P6, PT, R78, -126, PT ;  /* 0xc2fc00004e00780b */ /* 0x000fe20003fce000 */
[----:B--2---:R-:W-:Y:S01]  /*35d0*/  FADD R3, R24, R37 ;  /* 0x0000002518037221 */ /* 0x004fe20000000000 */
[----:B------:R-:W-:-:S03]  /*35e0*/  F2FP.F16.F32.PACK_AB R24, R9, R24 ;  /* 0x000000180918723e */ /* 0x000fc600000000ff */
[----:B------:R-:W-:Y:S01]  /*35f0*/  @!P2 FMUL R26, R26, 0.5 ;  /* 0x3f0000001a1aa820 */ /* 0x000fe20000400000 */
[----:B------:R-:W2:Y:S01]  /*3600*/  MUFU.EX2 R75, R75 ;  /* 0x0000004b004b7308 */ /* 0x000ea20000000800 */
[----:B---3--:R-:W-:Y:S01]  /*3610*/  @!P4 FMUL R90, R90, R90 ;  /* 0x0000005a5a5ac220 */ /* 0x008fe20000400000 */
[----:B------:R-:W-:Y:S01]  /*3620*/  FSETP.GEU.AND P4, PT, R86, -126, PT ;  /* 0xc2fc00005600780b */ /* 0x000fe20003f8e000 */
[----:B------:R-:W-:Y:S01]  /*3630*/  FADD R38, R3, R30 ;  /* 0x0000001e03267221 */ /* 0x000fe20000000000 */
[----:B------:R-:W-:Y:S01]  /*3640*/  FADD R3, R9, R40 ;  /* 0x0000002809037221 */ /* 0x000fe20000000000 */
[----:B------:R-:W-:Y:S01]  /*3650*/  FADD R30, R13, R44 ;  /* 0x0000002c0d1e7221 */ /* 0x000fe20000000000 */
[----:B------:R-:W-:Y:S01]  /*3660*/  FADD R89, R55, R90 ;  /* 0x0000005a37597221 */ /* 0x000fe20000000000 */
[----:B------:R-:W-:Y:S01]  /*3670*/  @!P6 FMUL R78, R78, 0.5 ;  /* 0x3f0000004e4ee820 */ /* 0x000fe20000400000 */
[----:B------:R-:W3:Y:S01]  /*3680*/  MUFU.EX2 R83, R83 ;  /* 0x0000005300537308 */ /* 0x000ee20000000800 */
[----:B-1----:R-:W-:Y:S01]  /*3690*/  @!P5 FMUL R70, R70, R70 ;  /* 0x000000464646d220 */ /* 0x002fe20000400000 */
[----:B------:R-:W-:Y:S01]  /*36a0*/  FSETP.GEU.AND P5, PT, R71, -126, PT ;  /* 0xc2fc00004700780b */ /* 0x000fe20003fae000 */
[----:B------:R-:W-:Y:S01]  /*36b0*/  FADD R42, R3, R34 ;  /* 0x00000022032a7221 */ /* 0x000fe20000000000 */
[----:B------:R-:W-:Y:S01]  /*36c0*/  FADD R81, R30, R73 ;  /* 0x000000491e517221 */ /* 0x000fe20000000000 */
[----:B------:R-:W-:Y:S01]  /*36d0*/  FADD R3, R11, R14 ;  /* 0x0000000e0b037221 */ /* 0x000fe20000000000 */
[----:B------:R-:W-:Y:S01]  /*36e0*/  FADD R34, R25, R56 ;  /* 0x0000003819227221 */ /* 0x000fe20000000000 */
[----:B------:R-:W-:Y:S01]  /*36f0*/  @!P4 FMUL R86, R86, 0.5 ;  /* 0x3f0000005656c820 */ /* 0x000fe20000400000 */
[----:B------:R1:W4:Y:S01]  /*3700*/  MUFU.EX2 R74, R26 ;  /* 0x0000001a004a7308 */ /* 0x0003220000000800 */
[----:B--2---:R-:W-:Y:S01]  /*3710*/  @!P3 FMUL R75, R75, R75 ;  /* 0x0000004b4b4bb220 */ /* 0x004fe20000400000 */
[----:B------:R-:W-:Y:S01]  /*3720*/  FSETP.GEU.AND P3, PT, R79, -126, PT ;  /* 0xc2fc00004f00780b */ /* 0x000fe20003f6e000 */
[----:B------:R-:W-:Y:S01]  /*3730*/  FADD R30, R15, R48 ;  /* 0x000000300f1e7221 */ /* 0x000fe20000000000 */
[----:B------:R-:W-:Y:S01]  /*3740*/  FADD R73, R33, R60 ;  /* 0x0000003c21497221 */ /* 0x000fe20000000000 */
[----:B------:R-:W-:Y:S01]  /*3750*/  FADD R3, R3, R34 ;  /* 0x0000002203037221 */ /* 0x000fe20000000000 */
[----:B------:R-:W-:Y:S01]  /*3760*/  FADD R50, R39, R70 ;  /* 0x0000004627327221 */ /* 0x000fe20000000000 */
[----:B------:R-:W-:Y:S01]  /*3770*/  @!P5 FMUL R71, R71, 0.5 ;  /* 0x3f0000004747d820 */ /* 0x000fe20000400000 */
[----:B------:R-:W2:Y:S01]  /*3780*/  MUFU.EX2 R78, R78 ;  /* 0x0000004e004e7308 */ /* 0x000ea20000000800 */
[----:B---3--:R-:W-:Y:S01]  /*3790*/  @!P1 FMUL R83, R83, R83 ;  /* 0x0000005353539220 */ /* 0x008fe20000400000 */
[----:B------:R-:W-:Y:S01]  /*37a0*/  FSETP.GEU.AND P1, PT, R0, -126, PT ;  /* 0xc2fc00000000780b */ /* 0x000fe20003f2e000 */
[----:B-1----:R-:W-:Y:S01]  /*37b0*/  FADD R26, R28, R45 ;  /* 0x0000002d1c1a7221 */ /* 0x002fe20000000000 */
[----:B------:R-:W-:Y:S01]  /*37c0*/  FADD R30, R30, R73 ;  /* 0x000000491e1e7221 */ /* 0x000fe20000000000 */
[----:B------:R-:W-:Y:S01]  /*37d0*/  FADD R73, R47, R82 ;  /* 0x000000522f497221 */ /* 0x000fe20000000000 */
[----:B------:R-:W-:Y:S01]  /*37e0*/  FADD R34, R64, R63 ;  /* 0x0000003f40227221 */ /* 0x000fe20000000000 */
[----:B------:R-:W-:Y:S01]  /*37f0*/  FADD R77, R26, R69 ;  /* 0x000000451a4d7221 */ /* 0x000fe20000000000 */
[----:B------:R-:W-:Y:S01]  /*3800*/  FADD R26, R4, R41 ;  /* 0x00000029041a7221 */ /* 0x000fe20000000000 */
[----:B------:R-:W-:Y:S01]  /*3810*/  FADD R69, R10, R57 ;  /* 0x000000390a457221 */ /* 0x000fe20000000000 */
[----:B------:R-:W1:Y:S01]  /*3820*/  MUFU.EX2 R86, R86 ;  /* 0x0000005600567308 */ /* 0x000e620000000800 */
[----:B------:R-:W-:Y:S01]  /*3830*/  @!P3 FMUL R79, R79, 0.5 ;  /* 0x3f0000004f4fb820 */ /* 0x000fe20000400000 */
[----:B------:R-:W-:Y:S01]  /*3840*/  FADD R87, R80, R75 ;  /* 0x0000004b50577221 */ /* 0x000fe20000000000 */
[----:B------:R-:W-:Y:S01]  /*3850*/  FADD R46, R26, R69 ;  /* 0x000000451a2e7221 */ /* 0x000fe20000000000 */
[----:B------:R-:W-:Y:S01]  /*3860*/  FADD R69, R12, R27 ;  /* 0x0000001b0c457221 */ /* 0x000fe20000000000 */
[----:B------:R-:W-:Y:S01]  /*3870*/  FADD R26, R8, R49 ;  /* 0x00000031081a7221 */ /* 0x000fe20000000000 */
[----:B------:R-:W-:Y:S01]  /*3880*/  @!P1 FMUL R0, R0, 0.5 ;  /* 0x3f00000000009820 */ /* 0x000fe20000400000 */
[----:B----4-:R-:W-:Y:S01]  /*3890*/  @!P2 FMUL R74, R74, R74 ;  /* 0x0000004a4a4aa220 */ /* 0x010fe20000400000 */
[----:B------:R-:W3:Y:S01]  /*38a0*/  MUFU.EX2 R71, R71 ;  /* 0x0000004700477308 */ /* 0x000ee20000000800 */
[----:B------:R-:W-:Y:S01]  /*38b0*/  FADD R85, R26, R69 ;  /* 0x000000451a557221 */ /* 0x000fe20000000000 */
[----:B------:R-:W-:Y:S01]  /*38c0*/  FADD R26, R31, R88 ;  /* 0x000000581f1a7221 */ /* 0x000fe20000000000 */
[----:B--2---:R-:W-:Y:S01]  /*38d0*/  @!P6 FMUL R78, R78, R78 ;  /* 0x0000004e4e4ee220 */ /* 0x004fe20000400000 */
[----:B------:R-:W-:Y:S01]  /*38e0*/  FADD R95, R50, R89 ;  /* 0x00000059325f7221 */ /* 0x000fe20000000000 */
[----:B------:R-:W-:Y:S01]  /*38f0*/  FADD R93, R34, R87 ;  /* 0x00000057225d7221 */ /* 0x000fe20000000000 */
[----:B------:R-:W-:Y:S01]  /*3900*/  FADD R92, R26, R73 ;  /* 0x000000491a5c7221 */ /* 0x000fe20000000000 */
[----:B------:R-:W-:Y:S01]  /*3910*/  FADD R73, R51, R78 ;  /* 0x0000004e33497221 */ /* 0x000fe20000000000 */
[----:B------:R-:W2:Y:S01]  /*3920*/  MUFU.EX2 R79, R79 ;  /* 0x0000004f004f7308 */ /* 0x000ea20000000800 */
[----:B-1----:R-:W-:Y:S01]  /*3930*/  @!P4 FMUL R86, R86, R86 ;  /* 0x000000565656c220 */ /* 0x002fe20000400000 */
[----:B------:R-:W-:Y:S01]  /*3940*/  FADD R34, R43, R74 ;  /* 0x0000004a2b227221 */ /* 0x000fe20000000000 */
[----:B------:R-:W-:Y:S01]  /*3950*/  FADD R91, R58, R83 ;  /* 0x000000533a5b7221 */ /* 0x000fe20000000000 */
[----:B------:R-:W-:Y:S01]  /*3960*/  FADD R26, R68, R65 ;  /* 0x00000041441a7221 */ /* 0x000fe20000000000 */
[----:B------:R-:W-:Y:S01]  /*3970*/  FADD R89, R59, R86 ;  /* 0x000000563b597221 */ /* 0x000fe20000000000 */
[----:B------:R-:W-:Y:S01]  /*3980*/  FADD R92, R92, R95 ;  /* 0x0000005f5c5c7221 */ /* 0x000fe20000000000 */
[----:B------:R-:W-:Y:S01]  /*3990*/  FADD R54, R54, R91 ;  /* 0x0000005b36367221 */ /* 0x000fe20000000000 */
[----:B------:R1:W4:Y:S01]  /*39a0*/  MUFU.EX2 R69, R0 ;  /* 0x0000000000457308 */ /* 0x0003220000000800 */
[----:B---3--:R-:W-:Y:S01]  /*39b0*/  @!P5 FMUL R71, R71, R71 ;  /* 0x000000474747d220 */ /* 0x008fe20000400000 */
[----:B------:R-:W-:Y:S01]  /*39c0*/  FADD R89, R34, R89 ;  /* 0x0000005922597221 */ /* 0x000fe20000000000 */
[----:B------:R-:W-:Y:S01]  /*39d0*/  FADD R54, R93, R54 ;  /* 0x000000365d367221 */ /* 0x000fe20000000000 */
[----:B------:R-:W-:Y:S01]  /*39e0*/  FADD R38, R38, R77 ;  /* 0x0000004d26267221 */ /* 0x000fe20000000000 */
[----:B------:R-:W-:Y:S01]  /*39f0*/  FADD R50, R76, R71 ;  /* 0x000000474c327221 */ /* 0x000fe20000000000 */
[----:B------:R-:W-:Y:S01]  /*3a00*/  FADD R42, R42, R81 ;  /* 0x000000512a2a7221 */ /* 0x000fe20000000000 */
[----:B------:R-:W-:Y:S01]  /*3a10*/  FADD R85, R46, R85 ;  /* 0x000000552e557221 */ /* 0x000fe20000000000 */
[----:B------:R-:W-:Y:S01]  /*3a20*/  FADD R3, R3, R30 ;  /* 0x0000001e03037221 */ /* 0x000fe20000000000 */
[----:B-1----:R-:W-:Y:S01]  /*3a30*/  FADD R0, R35, R66 ;  /* 0x0000004223007221 */ /* 0x002fe20000000000 */
[----:B--2---:R-:W-:Y:S01]  /*3a40*/  @!P3 FMUL R79, R79, R79 ;  /* 0x0000004f4f4fb220 */ /* 0x004fe20000400000 */
[----:B------:R-:W-:Y:S01]  /*3a50*/  FADD R38, R38, R85 ;  /* 0x0000005526267221 */ /* 0x000fe20000000000 */
[----:B------:R-:W-:Y:S01]  /*3a60*/  FADD R3, R42, R3 ;  /* 0x000000032a037221 */ /* 0x000fe20000000000 */
[----:B------:R-:W-:Y:S01]  /*3a70*/  FADD R0, R0, R73 ;  /* 0x0000004900007221 */ /* 0x000fe20000000000 */
[----:B------:R-:W-:Y:S01]  /*3a80*/  FADD R87, R84, R79 ;  /* 0x0000004f54577221 */ /* 0x000fe20000000000 */
[----:B------:R-:W-:Y:S01]  /*3a90*/  F2FP.F16.F32.PACK_AB R34, R25, R10 ;  /* 0x0000000a1922723e */ /* 0x000fe200000000ff */
[----:B------:R-:W-:Y:S01]  /*3aa0*/  FADD R3, R38, R3 ;  /* 0x0000000326037221 */ /* 0x000fe20000000000 */
[----:B----4-:R-:W-:Y:S01]  /*3ab0*/  @!P1 FMUL R69, R69, R69 ;  /* 0x0000004545459220 */ /* 0x010fe20000400000 */
[----:B------:R-:W-:Y:S01]  /*3ac0*/  FADD R89, R0, R89 ;  /* 0x0000005900597221 */ /* 0x000fe20000000000 */
[----:B------:R-:W-:Y:S01]  /*3ad0*/  IMAD.U32 R0, RZ, RZ, UR7 ;  /* 0x00000007ff007e24 */ /* 0x000fe2000f8e00ff */
[----:B------:R-:W-:Y:S01]  /*3ae0*/  UIADD3 UR7, UR51, 0x1, URZ ;  /* 0x0000000133077890 */ /* 0x000fe2000fffe03f */
[----:B------:R-:W-:Y:S01]  /*3af0*/  FADD R91, R62, R69 ;  /* 0x000000453e5b7221 */ /* 0x000fe20000000000 */
[----:B------:R-:W-:Y:S01]  /*3b00*/  FADD R26, R26, R87 ;  /* 0x000000571a1a7221 */ /* 0x000fe20000000000 */
[----:B------:R-:W-:Y:S01]  /*3b10*/  FADD R89, R92, R89 ;  /* 0x000000595c597221 */ /* 0x000fe20000000000 */
[----:B------:R-:W-:Y:S01]  /*3b20*/  UISETP.NE.AND UP0, UPT, UR7, 0x5, UPT ;  /* 0x000000050700788c */ /* 0x000fe2000bf05270 */
[----:B------:R-:W-:Y:S01]  /*3b30*/  FADD R91, R50, R91 ;  /* 0x0000005b325b7221 */ /* 0x000fe20000000000 */
[----:B------:R1:W-:Y:S01]  /*3b40*/  SYNCS.ARRIVE.TRANS64.A1T0 RZ, [R0+UR17], RZ ;  /* 0x000000ff00ff79a7 */ /* 0x0003e20008100011 */
[----:B------:R-:W-:Y:S01]  /*3b50*/  F2FP.F16.F32.PACK_AB R38, R33, R12 ;  /* 0x0000000c2126723e */ /* 0x000fe200000000ff */
[----:B------:R-:W-:Y:S01]  /*3b60*/  USEL UR10, URZ, 0x1, UP0 ;  /* 0x000000013f0a7887 */ /* 0x000fe20008000000 */
[----:B------:R-:W-:Y:S01]  /*3b70*/  FADD R91, R26, R91 ;  /* 0x0000005b1a5b7221 */ /* 0x000fe20000000000 */
[----:B------:R-:W-:Y:S01]  /*3b80*/  USEL UR7, UR7, URZ, UP0 ;  /* 0x0000003f07077287 */ /* 0x000fe20008000000 */
[----:B------:R-:W-:-:S02]  /*3b90*/  F2FP.F16.F32.PACK_AB R46, R48, R49 ;  /* 0x00000031302e723e */ /* 0x000fc400000000ff */
[----:B------:R-:W-:Y:S01]  /*3ba0*/  FADD R54, R54, R91 ;  /* 0x0000005b36367221 */ /* 0x000fe20000000000 */
[----:B------:R-:W-:Y:S02]  /*3bb0*/  LOP3.LUT R18, R18, UR10, RZ, 0x3c, !PT ;  /* 0x0000000a12127c12 */ /* 0x000fe4000f8e3cff */
[----:B------:R-:W-:Y:S01]  /*3bc0*/  F2FP.F16.F32.PACK_AB R25, R64, R31 ;  /* 0x0000001f4019723e */ /* 0x000fe200000000ff */
[----:B-1----:R-:W-:Y:S01]  /*3bd0*/  FADD R0, R89, R54 ;  /* 0x0000003659007221 */ /* 0x002fe20000000000 */
[----:B------:R-:W-:Y:S02]  /*3be0*/  F2FP.F16.F32.PACK_AB R54, R60, R27 ;  /* 0x0000001b3c36723e */ /* 0x000fe400000000ff */
[----:B------:R-:W-:Y:S02]  /*3bf0*/  F2FP.F16.F32.PACK_AB R27, R68, R35 ;  /* 0x00000023441b723e */ /* 0x000fe400000000ff */
[----:B------:R-:W-:Y:S02]  /*3c00*/  F2FP.F16.F32.PACK_AB R40, R40, R37 ;  /* 0x000000252828723e */ /* 0x000fe400000000ff */
[----:B------:R-:W-:-:S02]  /*3c10*/  F2FP.F16.F32.PACK_AB R42, R14, R41 ;  /* 0x000000290e2a723e */ /* 0x000fc400000000ff */
[----:B------:R-:W-:Y:S02]  /*3c20*/  F2FP.F16.F32.PACK_AB R44, R44, R45 ;  /* 0x0000002d2c2c723e */ /* 0x000fe400000000ff */
[----:B------:R-:W-:Y:S02]  /*3c30*/  F2FP.F16.F32.PACK_AB R48, R52, R53 ;  /* 0x000000353430723e */ /* 0x000fe400000000ff */
        /* <DEDUP_REMOVED lines=16> */
[----:B------:R-:W-:Y:S01]  /*3d40*/  F2FP.F16.F32.PACK_AB R53, R83, R90 ;  /* 0x0000005a5335723e */ /* 0x000fe200000000ff */
[----:B------:R-:W-:Y:S06]  /*3d50*/  @!P0 BRA `(.L_x_21) ;  /* 0x0000000000048947 */ /* 0x000fec0003800000 */
[----:B------:R-:W-:Y:S01]  /*3d60*/  BPT.TRAP 0x1 ;  /* 0x000000040000795c */ /* 0x000fe20000300000 */
.L_x_21:
[----:B------:R-:W-:Y:S01]  /*3d70*/  ULEA UR10, UR7, UR48, 0x3 ;  /* 0x00000030070a7291 */ /* 0x000fe2000f8e183f */
[----:B------:R-:W-:-:S08]  /*3d80*/  SHF.L.U32 R4, R18, 0x1f, RZ ;  /* 0x0000001f12047819 */ /* 0x000fd000000006ff */
[----:B------:R-:W1:Y:S02]  /*3d90*/  SYNCS.PHASECHK.TRANS64.TRYWAIT P1, [UR10+0xe400], R4 ;  /* 0x00e40004ff0075a7 */ /* 0x000e64000802014a */
[----:B-1----:R-:W-:Y:S05]  /*3da0*/  @!P1 BRA `(.L_x_22) ;  /* 0x00000084003c9947 */ /* 0x002fea0003800000 */
.L_x_122:
[----:B------:R-:W-:Y:S01]  /*3db0*/  ULEA UR14, UR7, UR5, 0x9 ;  /* 0x00000005070e7291 */ /* 0x000fe2000f8e483f */
[----:B------:R-:W-:Y:S01]  /*3dc0*/  WARPGROUP.ARRIVE ;  /* 0x00000000000079c5 */ /* 0x000fe20000000000 */
[----:B------:R-:W-:Y:S01]  /*3dd0*/  UMOV UR11, 0x80000020 ;  /* 0x80000020000b7882 */ /* 0x000fe20000000000 */
[----:B------:R-:W-:-:S04]  /*3de0*/  F2FP.F16.F32.PACK_AB R55, R69, R86 ;  /* 0x000000564537723e */ /* 0x000fc800000000ff */
[----:B------:R-:W-:Y:S02]  /*3df0*/  UMOV UR10, UR14 ;  /* 0x0000000e000a7c82 */ /* 0x000fe40008000000 */
[----:B------:R-:W-:Y:S01]  /*3e00*/  HGMMA.64x32x16.F32 R88, R24, gdesc[UR8].tnspB, RZ, !UPT, gsb0 ;  /* 0x4060000818587df0 */ /* 0x000fe2000c0008ff */
[----:B------:R-:W-:Y:S01]  /*3e10*/  UIADD3 UR10, UR14, 0x40, URZ ;  /* 0x000000400e0a7890 */ /* 0x000fe2000fffe03f */
[----:B------:R-:W-:Y:S01]  /*3e20*/  UMOV UR11, 0x80000020 ;  /* 0x80000020000b7882 */ /* 0x000fe20000000000 */
[----:B------:R-:W-:Y:S02]  /*3e30*/  WARPGROUP.DEPBAR.LE gsb0, 0x0 ;  /* 0x00008000000079c5 */ /* 0x000fe40000010000 */
[----:B------:R-:W-:-:S06]  /*3e40*/  WARPGROUP.ARRIVE ;  /* 0x00000000000079c5 */ /* 0x000fcc0000000000 */
[----:B------:R-:W-:Y:S01]  /*3e50*/  HGMMA.64x32x16.F32 R88, R28, gdesc[UR8].tnspB, R88, gsb0 ;  /* 0x406000081c587df0 */ /* 0x000fe20008000858 */
        /* <DEDUP_REMOVED lines=29> */
[----:B------:R-:W-:Y:S03]  /*4030*/  HGMMA.64x32x16.F32 R88, R52, gdesc[UR8].tnspB, R88, gsb0 ;  /* 0x4060000834587df0 */ /* 0x000fe60008000858 */
[----:B------:R-:W-:Y:S02]  /*4040*/  WARPGROUP.DEPBAR.LE gsb0, 0x0 ;  /* 0x00008000000079c5 */ /* 0x000fe40000010000 */
[----:B------:R-:W-:Y:S05]  /*4050*/  @!P0 BRA `(.L_x_23) ;  /* 0x0000000000048947 */ /* 0x000fea0003800000 */
[----:B------:R-:W-:Y:S01]  /*4060*/  BPT.TRAP 0x1 ;  /* 0x000000040000795c */ /* 0x000fe20000300000 */
.L_x_23:
[----:B------:R-:W-:Y:S02]  /*4070*/  UISETP.GT.U32.AND UP0, UPT, UR46, 0x1, UPT ;  /* 0x000000012e00788c */ /* 0x000fe4000bf04070 */
[----:B------:R-:W-:-:S04]  /*4080*/  UIADD3 UR16, UR16, 0xe428, URZ ;  /* 0x0000e42810107890 */ /* 0x000fc8000fffe03f */
[----:B------:R-:W-:Y:S01]  /*4090*/  PLOP3.LUT P1, PT, PT, PT, UP0, 0x80, 0x0 ;  /* 0x000000000000781c */ /* 0x000fe20003f2f008 */
[----:B------:R-:W-:-:S09]  /*40a0*/  UPRMT UR16, URZ, 0x654, UR16 ;  /* 0x000006543f107896 */ /* 0x000fd20008000010 */
[----:B------:R-:W-:Y:S03]  /*40b0*/  SYNCS.ARRIVE.TRANS64.RED.A1T0 RZ, [UR16], RZ ;  /* 0x000000ffffff79a7 */ /* 0x000fe60008100410 */
[----:B------:R-:W-:Y:S05]  /*40c0*/  @P1 BRA `(.L_x_24) ;  /* 0x0000000000041947 */ /* 0x000fea0003800000 */
[----:B------:R-:W-:Y:S01]  /*40d0*/  BPT.TRAP 0x1 ;  /* 0x000000040000795c */ /* 0x000fe20000300000 */
.L_x_24:
[----:B------:R-:W-:Y:S01]  /*40e0*/  UIADD3 UR51, UR7, 0x1, URZ ;  /* 0x0000000107337890 */ /* 0x000fe2000fffe03f */
[C---:B------:R-:W-:Y:S01]  /*40f0*/  ISETP.GE.AND P2, PT, R7.reuse, 0x101, PT ;  /* 0x000001010700780c */ /* 0x040fe20003f46270 */
[----:B-1----:R-:W-:Y:S02]  /*4100*/  VIADD R4, R7, 0x7f ;  /* 0x0000007f07047836 */ /* 0x002fe40000000000 */
[----:B------:R-:W-:Y:S01]  /*4110*/  UISETP.NE.AND UP0, UPT, UR51, 0x5, UPT ;  /* 0x000000053300788c */ /* 0x000fe2000bf05270 */
[----:B------:R-:W-:Y:S02]  /*4120*/  VIADD R8, R108, 0x80 ;  /* 0x000000806c087836 */ /* 0x000fe40000000000 */
[----:B------:R-:W-:Y:S01]  /*4130*/  SHF.R.S32.HI R7, RZ, 0x1f, R4 ;  /* 0x0000001fff077819 */ /* 0x000fe20000011404 */
[----:B------:R-:W-:Y:S02]  /*4140*/  USEL UR10, URZ, 0x1, UP0 ;  /* 0x000000013f0a7887 */ /* 0x000fe40008000000 */
[----:B------:R-:W-:Y:S01]  /*4150*/  USEL UR51, UR51, URZ, UP0 ;  /* 0x0000003f33337287 */ /* 0x000fe20008000000 */
[----:B------:R-:W-:-:S02]  /*4160*/  LEA.HI R7, R7, R4, RZ, 0x7 ;  /* 0x0000000407077211 */ /* 0x000fc400078f38ff */
[----:B------:R-:W-:Y:S02]  /*4170*/  MOV R4, R8 ;  /* 0x0000000800047202 */ /* 0x000fe40000000f00 */
[----:B------:R-:W-:Y:S02]  /*4180*/  LOP3.LUT R18, R18, UR10, RZ, 0x3c, !PT ;  /* 0x0000000a12127c12 */ /* 0x000fe4000f8e3cff */
[----:B------:R-:W-:Y:S01]  /*4190*/  LEA.HI.SX32 R7, R7, 0xffffffff, 0x19 ;  /* 0xffffffff07077811 */ /* 0x000fe200078fcaff */
[----:B------:R-:W-:Y:S06]  /*41a0*/  @!P2 BRA `(.L_x_25) ;  /* 0x0000002400dca947 */ /* 0x000fec0003800000 */
[----:B------:R-:W-:Y:S01]  /*41b0*/  IMAD.MOV.U32 R4, RZ, RZ, R8 ;  /* 0x000000ffff047224 */ /* 0x000fe200078e0008 */
[----:B------:R-:W-:Y:S01]  /*41c0*/  ULDC UR16, c[0x0][0x604] ;  /* 0x0001810000107ab9 */ /* 0x000fe20000000800 */
[----:B------:R-:W-:Y:S02]  /*41d0*/  IMAD.MOV.U32 R11, RZ, RZ, R5 ;  /* 0x000000ffff0b7224 */ /* 0x000fe400078e0005 */
[----:B------:R-:W-:-:S07]  /*41e0*/  IMAD.MOV.U32 R9, RZ, RZ, R6 ;  /* 0x000000ffff097224 */ /* 0x000fce00078e0006 */
.L_x_36:
[----:B------:R-:W-:Y:S05]  /*41f0*/  @!P0 BRA `(.L_x_26) ;  /* 0x0000000000048947 */ /* 0x000fea0003800000 */
[----:B------:R-:W-:Y:S01]  /*4200*/  BPT.TRAP 0x1 ;  /* 0x000000040000795c */ /* 0x000fe20000300000 */
.L_x_26:
[----:B------:R-:W-:Y:S01]  /*4210*/  ULEA UR10, UR51, UR48, 0x3 ;  /* 0x00000030330a7291 */ /* 0x000fe2000f8e183f */
[----:B------:R-:W-:-:S08]  /*4220*/  SHF.L.U32 R5, R18, 0x1f, RZ ;  /* 0x0000001f12057819 */ /* 0x000fd000000006ff */
[----:B------:R-:W1:Y:S02]  /*4230*/  SYNCS.PHASECHK.TRANS64.TRYWAIT P2, [UR10+0xe400], R5 ;  /* 0x00e40005ff0075a7 */ /* 0x000e64000804014a */
[----:B-1----:R-:W-:Y:S05]  /*4240*/  @!P2 BRA `(.L_x_27) ;  /* 0x00000080002ca947 */ /* 0x002fea0003800000 */
.L_x_123:
[----:B------:R-:W-:Y:S01]  /*4250*/  ULEA UR14, UR51, UR6, 0x9 ;  /* 0x00000006330e7291 */ /* 0x000fe2000f8e483f */
[----:B------:R-:W-:Y:S01]  /*4260*/  WARPGROUP.ARRIVE ;  /* 0x00000000000079c5 */ /* 0x000fe20000000000 */
[----:B------:R-:W-:Y:S01]  /*4270*/  UMOV UR15, 0x80000020 ;  /* 0x80000020000f7882 */ /* 0x000fe20000000000 */
[----:B------:R-:W-:Y:S01]  /*4280*/  UMOV UR11, 0x80000020 ;  /* 0x80000020000b7882 */ /* 0x000fe20000000000 */
[----:B------:R-:W-:-:S05]  /*4290*/  UIADD3 UR10, UR14, 0x2, URZ ;  /* 0x000000020e0a7890 */ /* 0x000fca000fffe03f */
[----:B------:R-:W-:Y:S01]  /*42a0*/  HGMMA.64x128x16.F32 R24, gdesc[UR12], RZ, !UPT, gsb0 ;  /* 0x01e000000c1879f0 */ /* 0x000fe2000c0008ff */
[----:B------:R-:W-:-:S04]  /*42b0*/  UIADD3 UR14, UR51, 0x1, URZ ;  /* 0x00000001330e7890 */ /* 0x000fc8000fffe03f */
[----:B------:R-:W-:-:S04]  /*42c0*/  UISETP.NE.AND UP0, UPT, UR14, 0x5, UPT ;  /* 0x000000050e00788c */ /* 0x000fc8000bf05270 */
[----:B------:R-:W-:Y:S01]  /*42d0*/  USEL UR14, UR14, URZ, UP0 ;  /* 0x0000003f0e0e7287 */ /* 0x000fe20008000000 */
[----:B------:R-:W-:Y:S02]  /*42e0*/  WARPGROUP.DEPBAR.LE gsb0, 0x0 ;  /* 0x00008000000079c5 */ /* 0x000fe40000010000 */
[----:B------:R-:W-:-:S06]  /*42f0*/  WARPGROUP.ARRIVE ;  /* 0x00000000000079c5 */ /* 0x000fcc0000000000 */
[----:B------:R-:W-:Y:S01]  /*4300*/  HGMMA.64x128x16.F32 R24, gdesc[UR8], R24, gsb0 ;  /* 0x01e00000081879f0 */ /* 0x000fe20008000818 */
[----:B------:R-:W-:-:S06]  /*4310*/  USEL UR10, URZ, 0x1, UP0 ;  /* 0x000000013f0a7887 */ /* 0x000fcc0008000000 */
[----:B------:R-:W-:Y:S01]  /*4320*/  LOP3.LUT R18, R18, UR10, RZ, 0x3c, !PT ;  /* 0x0000000a12127c12 */ /* 0x000fe2000f8e3cff */
[----:B------:R-:W-:Y:S02]  /*4330*/  WARPGROUP.DEPBAR.LE gsb0, 0x0 ;  /* 0x00008000000079c5 */ /* 0x000fe40000010000 */
[----:B------:R-:W-:Y:S05]  /*4340*/  @!P0 BRA `(.L_x_28) ;  /* 0x0000000000048947 */ /* 0x000fea0003800000 */
[----:B------:R-:W-:Y:S01]  /*4350*/  BPT.TRAP 0x1 ;  /* 0x000000040000795c */ /* 0x000fe20000300000 */
.L_x_28:
[----:B-1----:R-:W-:Y:S01]  /*4360*/  FMNMX R6, R24, R11, !PT ;  /* 0x0000000b18067209 */ /* 0x002fe20007800000 */
[----:B------:R-:W-:Y:S01]  /*4370*/  ULEA UR10, UR14, UR48, 0x3 ;  /* 0x000000300e0a7291 */ /* 0x000fe2000f8e183f */
[----:B------:R-:W-:Y:S02]  /*4380*/  FMNMX R10, R26, R9, !PT ;  /* 0x000000091a0a7209 */ /* 0x000fe40007800000 */
[----:B------:R-:W-:Y:S02]  /*4390*/  FMNMX R5, R25, R6, !PT ;  /* 0x0000000619057209 */ /* 0x000fe40007800000 */
[----:B------:R-:W-:Y:S02]  /*43a0*/  FMNMX R13, R27, R10, !PT ;  /* 0x0000000a1b0d7209 */ /* 0x000fe40007800000 */
[----:B------:R-:W-:Y:S02]  /*43b0*/  FMNMX R6, R28, R5, !PT ;  /* 0x000000051c067209 */ /* 0x000fe40007800000 */
[----:B------:R-:W-:-:S02]  /*43c0*/  FMNMX R10, R30, R13, !PT ;  /* 0x0000000d1e0a7209 */ /* 0x000fc40007800000 */
[----:B------:R-:W-:Y:S02]  /*43d0*/  FMNMX R5, R29, R6, !PT ;  /* 0x000000061d057209 */ /* 0x000fe40007800000 */
[----:B------:R-:W-:Y:S02]  /*43e0*/  FMNMX R15, R31, R10, !PT ;  /* 0x0000000a1f0f7209 */ /* 0x000fe40007800000 */
[----:B------:R-:W-:-:S04]  /*43f0*/  FMNMX R6, R32, R5, !PT ;  /* 0x0000000520067209 */ /* 0x000fc80007800000 */
        /* <DEDUP_REMOVED lines=26> */
[----:B------:R-:W-:-:S05]  /*45a0*/  FMNMX R6, R85, R6, !PT ;  /* 0x0000000655067209 */ /* 0x000fca0007800000 */
[----:B------:R-:W1:Y:S02]  /*45b0*/  SHFL.BFLY PT, R5, R6, 0x1, 0x1f ;  /* 0x0c201f0006057f89 */ /* 0x000e6400000e0000 */
[----:B-1----:R-:W-:Y:S02]  /*45c0*/  FMNMX R8, R6, R5, !PT ;  /* 0x0000000506087209 */ /* 0x002fe40007800000 */
[----:B------:R-:W-:-:S03]  /*45d0*/  FMNMX R6, R34, R15, !PT ;  /* 0x0000000f22067209 */ /* 0x000fc60007800000 */
[----:B------:R-:W1:Y:S01]  /*45e0*/  SHFL.BFLY PT, R5, R8, 0x2, 0x1f ;  /* 0x0c401f0008057f89 */ /* 0x000e6200000e0000 */
[----:B------:R-:W-:-:S04]  /*45f0*/  FMNMX R21, R35, R6, !PT ;  /* 0x0000000623157209 */ /* 0x000fc80007800000 */
[----:B------:R-:W-:-:S04]  /*4600*/  FMNMX R6, R38, R21, !PT ;  /* 0x0000001526067209 */ /* 0x000fc80007800000 */
[----:B------:R-:W-:-:S04]  /*4610*/  FMNMX R21, R39, R6, !PT ;  /* 0x0000000627157209 */ /* 0x000fc80007800000 */
[----:B------:R-:W-:Y:S02]  /*4620*/  FMNMX R6, R42, R21, !PT ;  /* 0x000000152a067209 */ /* 0x000fe40007800000 */
[----:B-1----:R-:W-:-:S04]  /*4630*/  FMNMX R5, R8, R5, !PT ;  /* 0x0000000508057209 */ /* 0x002fc80007800000 */
[----:B------:R-:W-:-:S04]  /*4640*/  FSETP.NEU.AND P2, PT, R5, -INF , PT ;  /* 0xff8000000500780b */ /* 0x000fc80003f4d000 */
[----:B------:R-:W-:-:S05]  /*4650*/  FSEL R12, R5, RZ, P2 ;  /* 0x000000ff050c7208 */ /* 0x000fca0001000000 */
[C---:B------:R-:W-:Y:S01]  /*4660*/  FMUL R109, R12.reuse, UR16 ;  /* 0x000000100c6d7c20 */ /* 0x040fe20008400000 */
[----:B------:R-:W-:-:S03]  /*4670*/  FADD R12, -R12, R11 ;  /* 0x0000000b0c0c7221 */ /* 0x000fc60000000100 */
[--C-:B------:R-:W-:Y:S01]  /*4680*/  FFMA R24, R24, UR16, -R109.reuse ;  /* 0x0000001018187c23 */ /* 0x100fe2000800086d */
[--C-:B------:R-:W-:Y:S01]  /*4690*/  FFMA R13, R25, UR16, -R109.reuse ;  /* 0x00000010190d7c23 */ /* 0x100fe2000800086d */
[--C-:B------:R-:W-:Y:S01]  /*46a0*/  FFMA R8, R28, UR16, -R109.reuse ;  /* 0x000000101c087c23 */ /* 0x100fe2000800086d */
[--C-:B------:R-:W-:Y:S01]  /*46b0*/  FFMA R21, R33, UR16, -R109.reuse ;  /* 0x0000001021157c23 */ /* 0x100fe2000800086d */
[--C-:B------:R-:W-:Y:S01]  /*46c0*/  FFMA R15, R29, UR16, -R109.reuse ;  /* 0x000000101d0f7c23 */ /* 0x100fe2000800086d */
[----:B------:R-:W-:Y:S01]  /*46d0*/  FSETP.GEU.AND P6, PT, R24, -126, PT ;  /* 0xc2fc00001800780b */ /* 0x000fe20003fce000 */
        /* <DEDUP_REMOVED lines=9> */
[--C-:B------:R-:W-:Y:S01]  /*4770*/  FFMA R37, R41, UR16, -R109.reuse ;  /* 0x0000001029257c23 */ /* 0x100fe2000800086d */
[--C-:B------:R-:W-:Y:S01]  /*4780*/  FFMA R41, R45, UR16, -R109.reuse ;  /* 0x000000102d297c23 */ /* 0x100fe2000800086d */
[----:B------:R-:W-:Y:S01]  /*4790*/  FMNMX R25, R43, R6, !PT ;  /* 0x000000062b197209 */ /* 0x000fe20007800000 */
[----:B------:R-:W-:Y:S01]  /*47a0*/  @!P6 FMUL R24, R24, 0.5 ;  /* 0x3f0000001818e820 */ /* 0x000fe20000400000 */
[--C-:B------:R-:W-:Y:S01]  /*47b0*/  FFMA R45, R49, UR16, -R109.reuse ;  /* 0x00000010312d7c23 */ /* 0x100fe2000800086d */
[----:B------:R-:W-:Y:S01]  /*47c0*/  @!P3 FMUL R13, R13, 0.5 ;  /* 0x3f0000000d0db820 */ /* 0x000fe20000400000 */
[----:B------:R-:W-:Y:S01]  /*47d0*/  FMNMX R6, R46, R25, !PT ;  /* 0x000000192e067209 */ /* 0x000fe20007800000 */
[----:B------:R-:W-:Y:S01]  /*47e0*/  @!P4 FMUL R8, R8, 0.5 ;  /* 0x3f0000000808c820 */ /* 0x000fe20000400000 */
[--C-:B------:R-:W-:Y:S01]  /*47f0*/  FFMA R36, R48, UR16, -R109.reuse ;  /* 0x0000001030247c23 */ /* 0x100fe2000800086d */
[----:B------:R-:W1:Y:S01]  /*4800*/  MUFU.EX2 R24, R24 ;  /* 0x0000001800187308 */ /* 0x000e620000000800 */
[----:B------:R-:W-:Y:S01]  /*4810*/  @!P5 FMUL R15, R15, 0.5 ;  /* 0x3f0000000f0fd820 */ /* 0x000fe20000400000 */
[----:B------:R-:W-:Y:S01]  /*4820*/  @!P2 FMUL R28, R28, 0.5 ;  /* 0x3f0000001c1ca820 */ /* 0x000fe20000400000 */
[----:B------:R-:W-:Y:S01]  /*4830*/  FMNMX R25, R47, R6, !PT ;  /* 0x000000062f197209 */ /* 0x000fe20007800000 */
[--C-:B------:R-:W-:Y:S01]  /*4840*/  FFMA R49, R53, UR16, -R109.reuse ;  /* 0x0000001035317c23 */ /* 0x100fe2000800086d */
[--C-:B------:R-:W-:Y:S01]  /*4850*/  FFMA R53, R56, UR16, -R109.reuse ;  /* 0x0000001038357c23 */ /* 0x100fe2000800086d */
[--C-:B------:R-:W-:Y:S01]  /*4860*/  FFMA R20, R52, UR16, -R109.reuse ;  /* 0x0000001034147c23 */ /* 0x100fe2000800086d */
[----:B------:R-:W-:Y:S01]  /*4870*/  FMNMX R6, R50, R25, !PT ;  /* 0x0000001932067209 */ /* 0x000fe20007800000 */
[----:B------:R-:W2:Y:S01]  /*4880*/  MUFU.EX2 R13, R13 ;  /* 0x0000000d000d7308 */ /* 0x000ea20000000800 */
[--C-:B------:R-:W-:Y:S01]  /*4890*/  FFMA R44, R61, UR16, -R109.reuse ;  /* 0x000000103d2c7c23 */ /* 0x100fe2000800086d */
[--C-:B------:R-:W-:Y:S01]  /*48a0*/  FFMA R40, R57, UR16, -R109.reuse ;  /* 0x0000001039287c23 */ /* 0x100fe2000800086d */
[----:B------:R-:W-:Y:S01]  /*48b0*/  FMNMX R25, R51, R6, !PT ;  /* 0x0000000633197209 */ /* 0x000fe20007800000 */
[--C-:B------:R-:W-:Y:S01]  /*48c0*/  FFMA R61, R64, UR16, -R109.reuse ;  /* 0x00000010403d7c23 */ /* 0x100fe2000800086d */
[--C-:B------:R-:W-:Y:S01]  /*48d0*/  FFMA R57, R60, UR16, -R109.reuse ;  /* 0x000000103c397c23 */ /* 0x100fe2000800086d */
[--C-:B------:R-:W-:Y:S01]  /*48e0*/  FFMA R48, R65, UR16, -R109.reuse ;  /* 0x0000001041307c23 */ /* 0x100fe2000800086d */
        /* <DEDUP_REMOVED lines=9> */
[----:B------:R-:W1:Y:S01]  /*4980*/  MUFU.EX2 R15, R15 ;  /* 0x0000000f000f7308 */ /* 0x000e620000000800 */
[----:B--2---:R-:W-:Y:S01]  /*4990*/  @!P3 FMUL R13, R13, R13 ;  /* 0x0000000d0d0db220 */ /* 0x004fe20000400000 */
[----:B------:R-:W-:Y:S01]  /*49a0*/  FSETP.GEU.AND P3, PT, R10, -126, PT ;  /* 0xc2fc00000a00780b */ /* 0x000fe20003f6e000 */
[--C-:B------:R-:W-:Y:S01]  /*49b0*/  FFMA R69, R72, UR16, -R109.reuse ;  /* 0x0000001048457c23 */ /* 0x100fe2000800086d */
[----:B------:R-:W-:Y:S01]  /*49c0*/  FMNMX R6, R58, R25, !PT ;  /* 0x000000193a067209 */ /* 0x000fe20007800000 */
[--C-:B------:R-:W-:Y:S01]  /*49d0*/  FFMA R60, R77, UR16, -R109.reuse ;  /* 0x000000104d3c7c23 */ /* 0x100fe2000800086d */
[--C-:B------:R-:W-:Y:S01]  /*49e0*/  FFMA R64, R81, UR16, -R109.reuse ;  /* 0x0000001051407c23 */ /* 0x100fe2000800086d */
[----:B------:R-:W-:Y:S01]  /*49f0*/  @!P6 FMUL R21, R21, 0.5 ;  /* 0x3f0000001515e820 */ /* 0x000fe20000400000 */
[----:B------:R-:W2:Y:S01]  /*4a00*/  MUFU.EX2 R28, R28 ;  /* 0x0000001c001c7308 */ /* 0x000ea20000000800 */
[----:B---3--:R-:W-:Y:S01]  /*4a10*/  @!P4 FMUL R8, R8, R8 ;  /* 0x000000080808c220 */ /* 0x008fe20000400000 */
[----:B------:R-:W-:Y:S01]  /*4a20*/  FSETP.GEU.AND P4, PT, R33, -126, PT ;  /* 0xc2fc00002100780b */ /* 0x000fe20003f8e000 */
[--C-:B------:R-:W-:Y:S01]  /*4a30*/  FFMA R77, R80, UR16, -R109.reuse ;  /* 0x00000010504d7c23 */ /* 0x100fe2000800086d */
[----:B------:R-:W-:Y:S01]  /*4a40*/  FMNMX R25, R59, R6, !PT ;  /* 0x000000063b197209 */ /* 0x000fe20007800000 */
[--C-:B------:R-:W-:Y:S01]  /*4a50*/  FFMA R68, R85, UR16, -R109.reuse ;  /* 0x0000001055447c23 */ /* 0x100fe2000800086d */
[----:B------:R-:W-:Y:S01]  /*4a60*/  FFMA R81, R84, UR16, -R109 ;  /* 0x0000001054517c23 */ /* 0x000fe2000800086d */
[----:B------:R-:W-:Y:S01]  /*4a70*/  @!P3 FMUL R10, R10, 0.5 ;  /* 0x3f0000000a0ab820 */ /* 0x000fe20000400000 */
[----:B------:R-:W3:Y:S01]  /*4a80*/  MUFU.EX2 R21, R21 ;  /* 0x0000001500157308 */ /* 0x000ee20000000800 */
[----:B-1----:R-:W-:Y:S01]  /*4a90*/  @!P5 FMUL R15, R15, R15 ;  /* 0x0000000f0f0fd220 */ /* 0x002fe20000400000 */
[----:B------:R-:W-:Y:S01]  /*4aa0*/  FSETP.GEU.AND P5, PT, R32, -126, PT ;  /* 0xc2fc00002000780b */ /* 0x000fe20003fae000 */
[----:B------:R-:W-:Y:S01]  /*4ab0*/  FMUL R12, R12, UR16 ;  /* 0x000000100c0c7c20 */ /* 0x000fe20008400000 */
[----:B------:R-:W-:-:S03]  /*4ac0*/  FMNMX R6, R62, R25, !PT ;  /* 0x000000193e067209 */ /* 0x000fc60007800000 */
[----:B------:R-:W-:Y:S01]  /*4ad0*/  @!P4 FMUL R33, R33, 0.5 ;  /* 0x3f0000002121c820 */ /* 0x000fe20000400000 */
[----:B------:R-:W1:Y:S01]  /*4ae0*/  MUFU.EX2 R10, R10 ;  /* 0x0000000a000a7308 */ /* 0x000e620000000800 */
[----:B--2---:R-:W-:Y:S01]  /*4af0*/  @!P2 FMUL R28, R28, R28 ;  /* 0x0000001c1c1ca220 */ /* 0x004fe20000400000 */
[----:B------:R-:W-:Y:S02]  /*4b00*/  FSETP.GEU.AND P2, PT, R37, -126, PT ;  /* 0xc2fc00002500780b */ /* 0x000fe40003f4e000 */
[----:B------:R-:W-:-:S03]  /*4b10*/  FMNMX R25, R63, R6, !PT ;  /* 0x000000063f197209 */ /* 0x000fc60007800000 */
[----:B------:R-:W-:Y:S01]  /*4b20*/  @!P5 FMUL R32, R32, 0.5 ;  /* 0x3f0000002020d820 */ /* 0x000fe20000400000 */
[----:B------:R-:W2:Y:S01]  /*4b30*/  MUFU.EX2 R33, R33 ;  /* 0x0000002100217308 */ /* 0x000ea20000000800 */
[----:B---3--:R-:W-:Y:S01]  /*4b40*/  @!P6 FMUL R21, R21, R21 ;  /* 0x000000151515e220 */ /* 0x008fe20000400000 */
[----:B------:R-:W-:Y:S02]  /*4b50*/  FSETP.GEU.AND P6, PT, R14, -126, PT ;  /* 0xc2fc00000e00780b */ /* 0x000fe40003fce000 */
[----:B------:R-:W-:-:S03]  /*4b60*/  FMNMX R6, R66, R25, !PT ;  /* 0x0000001942067209 */ /* 0x000fc60007800000 */
[----:B------:R-:W-:Y:S01]  /*4b70*/  @!P2 FMUL R37, R37, 0.5 ;  /* 0x3f0000002525a820 */ /* 0x000fe20000400000 */
[----:B------:R-:W3:Y:S01]  /*4b80*/  MUFU.EX2 R32, R32 ;  /* 0x0000002000207308 */ /* 0x000ee20000000800 */
[----:B-1----:R-:W-:Y:S01]  /*4b90*/  @!P3 FMUL R10, R10, R10 ;  /* 0x0000000a0a0ab220 */ /* 0x002fe20000400000 */
[----:B------:R-:W-:Y:S02]  /*4ba0*/  FSETP.GEU.AND P3, PT, R41, -126, PT ;  /* 0xc2fc00002900780b */ /* 0x000fe40003f6e000 */
        /* <DEDUP_REMOVED lines=53> */
[----:B------:R-:W4:Y:S01]  /*4f00*/  SHFL.BFLY PT, R25, R6, 0x1, 0x1f ;  /* 0x0c201f0006197f89 */ /* 0x000f2200000e0000 */
[----:B---3--:R-:W-:Y:S01]  /*4f10*/  @!P4 FMUL R40, R40, R40 ;  /* 0x000000282828c220 */ /* 0x008fe20000400000 */
[----:B------:R-:W-:-:S04]  /*4f20*/  FSETP.GEU.AND P4, PT, R65, -126, PT ;  /* 0xc2fc00004100780b */ /* 0x000fc80003f8e000 */
[----:B------:R-:W-:Y:S01]  /*4f30*/  @!P3 FMUL R48, R48, 0.5 ;  /* 0x3f0000003030b820 */ /* 0x000fe20000400000 */
[----:B------:R-:W3:Y:S01]  /*4f40*/  MUFU.EX2 R61, R61 ;  /* 0x0000003d003d7308 */ /* 0x000ee20000000800 */
[----:B-1----:R-:W-:Y:S01]  /*4f50*/  @!P5 FMUL R57, R57, R57 ;  /* 0x000000393939d220 */ /* 0x002fe20000400000 */
[----:B------:R-:W-:-:S06]  /*4f60*/  FSETP.GEU.AND P5, PT, R52, -126, PT ;  /* 0xc2fc00003400780b */ /* 0x000fcc0003fae000 */
[----:B------:R-:W1:Y:S01]  /*4f70*/  MUFU.EX2 R48, R48 ;  /* 0x0000003000307308 */ /* 0x000e620000000800 */
[----:B------:R-:W-:Y:S01]  /*4f80*/  @!P4 FMUL R65, R65, 0.5 ;  /* 0x3f0000004141c820 */ /* 0x000fe20000400000 */
[----:B--2---:R-:W-:Y:S01]  /*4f90*/  @!P2 FMUL R44, R44, R44 ;  /* 0x0000002c2c2ca220 */ /* 0x004fe20000400000 */
[----:B------:R-:W-:-:S04]  /*4fa0*/  FSETP.GEU.AND P2, PT, R69, -126, PT ;  /* 0xc2fc00004500780b */ /* 0x000fc80003f4e000 */
[----:B------:R-:W-:Y:S01]  /*4fb0*/  @!P5 FMUL R52, R52, 0.5 ;  /* 0x3f0000003434d820 */ /* 0x000fe20000400000 */
[----:B------:R-:W2:Y:S01]  /*4fc0*/  MUFU.EX2 R65, R65 ;  /* 0x0000004100417308 */ /* 0x000ea20000000800 */
[----:B---3--:R-:W-:Y:S01]  /*4fd0*/  @!P6 FMUL R61, R61, R61 ;  /* 0x0000003d3d3de220 */ /* 0x008fe20000400000 */
[----:B------:R-:W-:Y:S02]  /*4fe0*/  FSETP.GEU.AND P6, PT, R56, -126, PT ;  /* 0xc2fc00003800780b */ /* 0x000fe40003fce000 */
[----:B----4-:R-:W-:Y:S01]  /*4ff0*/  FMNMX R6, R6, R25, !PT ;  /* 0x0000001906067209 */ /* 0x010fe20007800000 */
[----:B------:R-:W-:Y:S01]  /*5000*/  FADD R11, R28, R61 ;  /* 0x0000003d1c0b7221 */ /* 0x000fe20000000000 */
[----:B------:R-:W-:Y:S02]  /*5010*/  F2FP.F16.F32.PACK_AB R28, R21, R28 ;  /* 0x0000001c151c723e */ /* 0x000fe400000000ff */
[----:B------:R-:W3:Y:S01]  /*5020*/  MUFU.EX2 R52, R52 ;  /* 0x0000003400347308 */ /* 0x000ee20000000800 */
[----:B-1----:R-:W-:Y:S01]  /*5030*/  @!P3 FMUL R48, R48, R48 ;  /* 0x000000303030b220 */ /* 0x002fe20000400000 */
[----:B------:R-:W-:Y:S01]  /*5040*/  FSETP.GEU.AND P3, PT, R73, -126, PT ;  /* 0xc2fc00004900780b */ /* 0x000fe20003f6e000 */
[----:B------:R-:W1:Y:S01]  /*5050*/  SHFL.BFLY PT, R25, R6, 0x2, 0x1f ;  /* 0x0c401f0006197f89 */ /* 0x000e6200000e0000 */
[----:B------:R-:W-:-:S03]  /*5060*/  @!P2 FMUL R69, R69, 0.5 ;  /* 0x3f0000004545a820 */ /* 0x000fc60000400000 */
[----:B------:R-:W-:Y:S01]  /*5070*/  @!P6 FMUL R56, R56, 0.5 ;  /* 0x3f0000003838e820 */ /* 0x000fe20000400000 */
[----:B--2---:R-:W-:Y:S01]  /*5080*/  @!P4 FMUL R65, R65, R65 ;  /* 0x000000414141c220 */ /* 0x004fe20000400000 */
[----:B------:R-:W-:Y:S01]  /*5090*/  FSETP.GEU.AND P4, PT, R60, -126, PT ;  /* 0xc2fc00003c00780b */ /* 0x000fe20003f8e000 */
[----:B------:R-:W2:Y:S05]  /*50a0*/  MUFU.EX2 R69, R69 ;  /* 0x0000004500457308 */ /* 0x000eaa0000000800 */
[----:B------:R-:W-:Y:S01]  /*50b0*/  @!P3 FMUL R73, R73, 0.5 ;  /* 0x3f0000004949b820 */ /* 0x000fe20000400000 */
[----:B---3--:R-:W-:Y:S01]  /*50c0*/  @!P5 FMUL R52, R52, R52 ;  /* 0x000000343434d220 */ /* 0x008fe20000400000 */
[----:B------:R-:W-:Y:S01]  /*50d0*/  FSETP.GEU.AND P5, PT, R77, -126, PT ;  /* 0xc2fc00004d00780b */ /* 0x000fe20003fae000 */
[----:B------:R-:W3:Y:S04]  /*50e0*/  MUFU.EX2 R56, R56 ;  /* 0x0000003800387308 */ /* 0x000ee80000000800 */
[----:B------:R-:W-:-:S04]  /*50f0*/  @!P4 FMUL R60, R60, 0.5 ;  /* 0x3f0000003c3cc820 */ /* 0x000fc80000400000 */
[----:B------:R-:W4:Y:S01]  /*5100*/  MUFU.EX2 R73, R73 ;  /* 0x0000004900497308 */ /* 0x000f220000000800 */
[----:B-1----:R-:W-:Y:S01]  /*5110*/  FMNMX R6, R6, R25, !PT ;  /* 0x0000001906067209 */ /* 0x002fe20007800000 */
[----:B--2---:R-:W-:Y:S02]  /*5120*/  @!P2 FMUL R69, R69, R69 ;  /* 0x000000454545a220 */ /* 0x004fe40000400000 */
[----:B------:R-:W-:Y:S01]  /*5130*/  @!P5 FMUL R77, R77, 0.5 ;  /* 0x3f0000004d4dd820 */ /* 0x000fe20000400000 */
[----:B------:R-:W-:-:S03]  /*5140*/  FSETP.NEU.AND P2, PT, R6, -INF , PT ;  /* 0xff8000000600780b */ /* 0x000fc60003f4d000 */
[----:B------:R-:W1:Y:S01]  /*5150*/  MUFU.EX2 R60, R60 ;  /* 0x0000003c003c7308 */ /* 0x000e620000000800 */
[----:B---3--:R-:W-:Y:S01]  /*5160*/  @!P6 FMUL R56, R56, R56 ;  /* 0x000000383838e220 */ /* 0x008fe20000400000 */
[----:B------:R-:W-:Y:S02]  /*5170*/  FSETP.GEU.AND P6, PT, R64, -126, PT ;  /* 0xc2fc00004000780b */ /* 0x000fe40003fce000 */
[----:B------:R-:W-:Y:S02]  /*5180*/  FSEL R72, R6, RZ, P2 ;  /* 0x000000ff06487208 */ /* 0x000fe40001000000 */
[----:B------:R-:W-:Y:S02]  /*5190*/  FSETP.GEU.AND P2, PT, R81, -126, PT ;  /* 0xc2fc00005100780b */ /* 0x000fe40003f4e000 */
[----:B------:R-:W2:Y:S01]  /*51a0*/  MUFU.EX2 R77, R77 ;  /* 0x0000004d004d7308 */ /* 0x000ea20000000800 */
[----:B----4-:R-:W-:Y:S01]  /*51b0*/  @!P3 FMUL R73, R73, R73 ;  /* 0x000000494949b220 */ /* 0x010fe20000400000 */
[----:B------:R-:W-:Y:S01]  /*51c0*/  FSETP.GEU.AND P3, PT, R68, -126, PT ;  /* 0xc2fc00004400780b */ /* 0x000fe20003f6e000 */
[C---:B------:R-:W-:Y:S01]  /*51d0*/  FMUL R25, R72.reuse, UR16 ;  /* 0x0000001048197c20 */ /* 0x040fe20008400000 */
[----:B------:R-:W-:Y:S01]  /*51e0*/  FADD R109, -R72, R9 ;  /* 0x00000009486d7221 */ /* 0x000fe20000000100 */
[----:B------:R-:W-:Y:S01]  /*51f0*/  FADD R9, R24, R53 ;  /* 0x0000003518097221 */ /* 0x000fe20000000000 */
[----:B------:R-:W-:Y:S01]  /*5200*/  F2FP.F16.F32.PACK_AB R24, R13, R24 ;  /* 0x000000180d18723e */ /* 0x000fe200000000ff */
[----:B------:R-:W-:Y:S01]  /*5210*/  @!P6 FMUL R64, R64, 0.5 ;  /* 0x3f0000004040e820 */ /* 0x000fe20000400000 */
[--C-:B------:R-:W-:Y:S01]  /*5220*/  FFMA R26, R26, UR16, -R25.reuse ;  /* 0x000000101a1a7c23 */ /* 0x100fe20008000819 */
[--C-:B------:R-:W-:Y:S01]  /*5230*/  FFMA R30, R30, UR16, -R25.reuse ;  /* 0x000000101e1e7c23 */ /* 0x100fe20008000819 */
[--C-:B------:R-:W-:Y:S01]  /*5240*/  FFMA R27, R27, UR16, -R25.reuse ;  /* 0x000000101b1b7c23 */ /* 0x100fe20008000819 */
[----:B-1----:R-:W-:Y:S01]  /*5250*/  @!P4 FMUL R60, R60, R60 ;  /* 0x0000003c3c3cc220 */ /* 0x002fe20000400000 */
[----:B------:R-:W-:Y:S01]  /*5260*/  @!P2 FMUL R81, R81, 0.5 ;  /* 0x3f0000005151a820 */ /* 0x000fe20000400000 */
[----:B------:R-:W1:Y:S01]  /*5270*/  MUFU.EX2 R64, R64 ;  /* 0x0000004000407308 */ /* 0x000e620000000800 */
[----:B------:R-:W-:Y:S01]  /*5280*/  FSETP.GEU.AND P4, PT, R26, -126, PT ;  /* 0xc2fc00001a00780b */ /* 0x000fe20003f8e000 */
[----:B------:R-:W-:Y:S01]  /*5290*/  @!P3 FMUL R68, R68, 0.5 ;  /* 0x3f0000004444b820 */ /* 0x000fe20000400000 */
[--C-:B------:R-:W-:Y:S01]  /*52a0*/  FFMA R34, R34, UR16, -R25.reuse ;  /* 0x0000001022227c23 */ /* 0x100fe20008000819 */
[----:B--2---:R-:W-:Y:S01]  /*52b0*/  @!P5 FMUL R77, R77, R77 ;  /* 0x0000004d4d4dd220 */ /* 0x004fe20000400000 */
[----:B------:R-:W-:Y:S01]  /*52c0*/  FSETP.GEU.AND P5, PT, R27, -126, PT ;  /* 0xc2fc00001b00780b */ /* 0x000fe20003fae000 */
[--C-:B------:R-:W-:Y:S01]  /*52d0*/  FFMA R29, R31, UR16, -R25.reuse ;  /* 0x000000101f1d7c23 */ /* 0x100fe20008000819 */
[--C-:B------:R-:W-:Y:S01]  /*52e0*/  FFMA R38, R38, UR16, -R25.reuse ;  /* 0x0000001026267c23 */ /* 0x100fe20008000819 */
[----:B------:R-:W2:Y:S01]  /*52f0*/  MUFU.EX2 R68, R68 ;  /* 0x0000004400447308 */ /* 0x000ea20000000800 */
[--C-:B------:R-:W-:Y:S01]  /*5300*/  FFMA R42, R42, UR16, -R25.reuse ;  /* 0x000000102a2a7c23 */ /* 0x100fe20008000819 */
[--C-:B------:R-:W-:Y:S01]  /*5310*/  FFMA R75, R75, UR16, -R25.reuse ;  /* 0x000000104b4b7c23 */ /* 0x100fe20008000819 */
[--C-:B------:R-:W-:Y:S01]  /*5320*/  FFMA R82, R82, UR16, -R25.reuse ;  /* 0x0000001052527c23 */ /* 0x100fe20008000819 */
[--C-:B------:R-:W-:Y:S01]  /*5330*/  FFMA R83, R83, UR16, -R25.reuse ;  /* 0x0000001053537c23 */ /* 0x100fe20008000819 */
[--C-:B------:R-:W-:Y:S01]  /*5340*/  FFMA R71, R71, UR16, -R25.reuse ;  /* 0x0000001047477c23 */ /* 0x100fe20008000819 */
[----:B------:R-:W-:Y:S01]  /*5350*/  @!P4 FMUL R26, R26, 0.5 ;  /* 0x3f0000001a1ac820 */ /* 0x000fe20000400000 */
[--C-:B------:R-:W-:Y:S01]  /*5360*/  FFMA R79, R79, UR16, -R25.reuse ;  /* 0x000000104f4f7c23 */ /* 0x100fe20008000819 */
[----:B------:R-:W3:Y:S01]  /*5370*/  MUFU.EX2 R81, R81 ;  /* 0x0000005100517308 */ /* 0x000ee20000000800 */
[----:B-1----:R-:W-:Y:S01]  /*5380*/  @!P6 FMUL R64, R64, R64 ;  /* 0x000000404040e220 */ /* 0x002fe20000400000 */
[----:B------:R-:W-:Y:S01]  /*5390*/  FSETP.GEU.AND P6, PT, R30, -126, PT ;  /* 0xc2fc00001e00780b */ /* 0x000fe20003fce000 */
[----:B------:R-:W-:Y:S01]  /*53a0*/  @!P5 FMUL R27, R27, 0.5 ;  /* 0x3f0000001b1bd820 */ /* 0x000fe20000400000 */
[--C-:B------:R-:W-:Y:S01]  /*53b0*/  FFMA R86, R86, UR16, -R25.reuse ;  /* 0x0000001056567c23 */ /* 0x100fe20008000819 */
[----:B------:R-:W-:Y:S01]  /*53c0*/  FFMA R87, R87, UR16, -R25 ;  /* 0x0000001057577c23 */ /* 0x000fe20008000819 */
[----:B------:R-:W-:-:S02]  /*53d0*/  FMUL R109, R109, UR16 ;  /* 0x000000106d6d7c20 */ /* 0x000fc40008400000 */
        /* <DEDUP_REMOVED lines=19> */
[----:B---3--:R-:W-:Y:S01]  /*5510*/  @!P6 FMUL R80, R80, R80 ;  /* 0x000000505050e220 */ /* 0x008fe20000400000 */
[----:B------:R-:W-:Y:S01]  /*5520*/  FSETP.GEU.AND P6, PT, R27, -126, PT ;  /* 0xc2fc00001b00780b */ /* 0x000fe20003fce000 */
[----:B------:R-:W-:Y:S01]  /*5530*/  @!P4 FMUL R26, R26, 0.5 ;  /* 0x3f0000001a1ac820 */ /* 0x000fe20000400000 */
[----:B--2---:R-:W-:-:S03]  /*5540*/  FFMA R34, R51, UR16, -R25 ;  /* 0x0000001033227c23 */ /* 0x004fc60008000819 */
[----:B------:R-:W-:Y:S01]  /*5550*/  @!P5 FMUL R38, R38, 0.5 ;  /* 0x3f0000002626d820 */ /* 0x000fe20000400000 */
[----:B------:R2:W3:Y:S01]  /*5560*/  MUFU.EX2 R39, R26 ;  /* 0x0000001a00277308 */ /* 0x0004e20000000800 */
[----:B-1----:R-:W-:Y:S01]  /*5570*/  FFMA R29, R43, UR16, -R25 ;  /* 0x000000102b1d7c23 */ /* 0x002fe20008000819 */
[----:B----4-:R-:W-:-:S04]  /*5580*/  @!P3 FMUL R84, R84, R84 ;  /* 0x000000545454b220 */ /* 0x010fc80000400000 */
[----:B------:R-:W-:Y:S01]  /*5590*/  FSETP.GEU.AND P3, PT, R29, -126, PT ;  /* 0xc2fc00001d00780b */ /* 0x000fe20003f6e000 */
[----:B------:R-:W-:Y:S01]  /*55a0*/  @!P6 FMUL R27, R27, 0.5 ;  /* 0x3f0000001b1be820 */ /* 0x000fe20000400000 */
[----:B------:R-:W1:Y:S01]  /*55b0*/  MUFU.EX2 R85, R38 ;  /* 0x0000002600557308 */ /* 0x000e620000000800 */
[----:B-----5:R-:W-:Y:S01]  /*55c0*/  @!P2 FMUL R35, R35, R35 ;  /* 0x000000232323a220 */ /* 0x020fe20000400000 */
[----:B------:R-:W-:Y:S01]  /*55d0*/  FSETP.GEU.AND P2, PT, R42, -126, PT ;  /* 0xc2fc00002a00780b */ /* 0x000fe20003f4e000 */
[----:B--2---:R-:W-:-:S05]  /*55e0*/  FFMA R26, R46, UR16, -R25 ;  /* 0x000000102e1a7c23 */ /* 0x004fca0008000819 */
[----:B------:R2:W4:Y:S01]  /*55f0*/  MUFU.EX2 R110, R27 ;  /* 0x0000001b006e7308 */ /* 0x0005220000000800 */
[----:B---3--:R-:W-:Y:S01]  /*5600*/  @!P4 FMUL R39, R39, R39 ;  /* 0x000000272727c220 */ /* 0x008fe20000400000 */
[----:B------:R-:W-:Y:S01]  /*5610*/  FSETP.GEU.AND P4, PT, R26, -126, PT ;  /* 0xc2fc00001a00780b */ /* 0x000fe20003f8e000 */
[----:B------:R-:W-:-:S04]  /*5620*/  @!P3 FMUL R29, R29, 0.5 ;  /* 0x3f0000001d1db820 */ /* 0x000fc80000400000 */
[----:B------:R-:W-:Y:S01]  /*5630*/  @!P2 FMUL R42, R42, 0.5 ;  /* 0x3f0000002a2aa820 */ /* 0x000fe20000400000 */
[----:B------:R3:W5:Y:S01]  /*5640*/  MUFU.EX2 R46, R29 ;  /* 0x0000001d002e7308 */ /* 0x0007620000000800 */
[----:B--2---:R-:W-:Y:S01]  /*5650*/  FFMA R27, R50, UR16, -R25 ;  /* 0x00000010321b7c23 */ /* 0x004fe20008000819 */
[----:B-1----:R-:W-:Y:S01]  /*5660*/  @!P5 FMUL R85, R85, R85 ;  /* 0x000000555555d220 */ /* 0x002fe20000400000 */
[----:B------:R-:W-:-:S04]  /*5670*/  FSETP.GEU.AND P5, PT, R30, -126, PT ;  /* 0xc2fc00001e00780b */ /* 0x000fc80003fae000 */
[----:B------:R-:W-:Y:S01]  /*5680*/  @!P4 FMUL R26, R26, 0.5 ;  /* 0x3f0000001a1ac820 */ /* 0x000fe20000400000 */
[----:B------:R-:W1:Y:S01]  /*5690*/  MUFU.EX2 R43, R42 ;  /* 0x0000002a002b7308 */ /* 0x000e620000000800 */
[----:B----4-:R-:W-:Y:S01]  /*56a0*/  @!P6 FMUL R110, R110, R110 ;  /* 0x0000006e6e6ee220 */ /* 0x010fe20000400000 */
[----:B------:R-:W-:Y:S01]  /*56b0*/  FSETP.GEU.AND P6, PT, R27, -126, PT ;  /* 0xc2fc00001b00780b */ /* 0x000fe20003fce000 */
[----:B---3--:R-:W-:-:S05]  /*56c0*/  FFMA R29, R54, UR16, -R25 ;  /* 0x00000010361d7c23 */ /* 0x008fca0008000819 */
[----:B------:R-:W-:Y:S01]  /*56d0*/  @!P5 FMUL R30, R30, 0.5 ;  /* 0x3f0000001e1ed820 */ /* 0x000fe20000400000 */
[----:B------:R2:W3:Y:S01]  /*56e0*/  MUFU.EX2 R47, R26 ;  /* 0x0000001a002f7308 */ /* 0x0004e20000000800 */
[----:B-----5:R-:W-:Y:S01]  /*56f0*/  @!P3 FMUL R46, R46, R46 ;  /* 0x0000002e2e2eb220 */ /* 0x020fe20000400000 */
[----:B------:R-:W-:-:S04]  /*5700*/  FSETP.GEU.AND P3, PT, R29, -126, PT ;  /* 0xc2fc00001d00780b */ /* 0x000fc80003f6e000 */
[----:B------:R-:W-:Y:S02]  /*5710*/  @!P6 FMUL R27, R27, 0.5 ;  /* 0x3f0000001b1be820 */ /* 0x000fe40000400000 */
[----:B------:R4:W5:Y:S01]  /*5720*/  MUFU.EX2 R50, R30 ;  /* 0x0000001e00327308 */ /* 0x0009620000000800 */
[----:B-1----:R-:W-:Y:S01]  /*5730*/  @!P2 FMUL R43, R43, R43 ;  /* 0x0000002b2b2ba220 */ /* 0x002fe20000400000 */
[----:B------:R-:W-:Y:S01]  /*5740*/  FSETP.GEU.AND P2, PT, R34, -126, PT ;  /* 0xc2fc00002200780b */ /* 0x000fe20003f4e000 */
[----:B--2---:R-:W-:-:S04]  /*5750*/  FFMA R26, R55, UR16, -R25 ;  /* 0x00000010371a7c23 */ /* 0x004fc80008000819 */
[----:B------:R-:W-:Y:S01]  /*5760*/  @!P3 FMUL R29, R29, 0.5 ;  /* 0x3f0000001d1db820 */ /* 0x000fe20000400000 */
[----:B------:R1:W2:Y:S01]  /*5770*/  MUFU.EX2 R51, R27 ;  /* 0x0000001b00337308 */ /* 0x0002a20000000800 */
[----:B----4-:R-:W-:Y:S01]  /*5780*/  FFMA R30, R58, UR16, -R25 ;  /* 0x000000103a1e7c23 */ /* 0x010fe20008000819 */
[----:B---3--:R-:W-:Y:S01]  /*5790*/  @!P4 FMUL R47, R47, R47 ;  /* 0x0000002f2f2fc220 */ /* 0x008fe20000400000 */
[----:B------:R-:W-:-:S04]  /*57a0*/  FSETP.GEU.AND P4, PT, R26, -126, PT ;  /* 0xc2fc00001a00780b */ /* 0x000fc80003f8e000 */
[----:B------:R-:W-:Y:S01]  /*57b0*/  @!P2 FMUL R34, R34, 0.5 ;  /* 0x3f0000002222a820 */ /* 0x000fe20000400000 */
[----:B------:R3:W4:Y:S01]  /*57c0*/  MUFU.EX2 R55, R29 ;  /* 0x0000001d00377308 */ /* 0x0007220000000800 */
[----:B-1----:R-:W-:Y:S01]  /*57d0*/  FFMA R27, R59, UR16, -R25 ;  /* 0x000000103b1b7c23 */ /* 0x002fe20008000819 */
[----:B-----5:R-:W-:Y:S01]  /*57e0*/  @!P5 FMUL R50, R50, R50 ;  /* 0x000000323232d220 */ /* 0x020fe20000400000 */
[----:B------:R-:W-:-:S05]  /*57f0*/  FSETP.GEU.AND P5, PT, R30, -126, PT ;  /* 0xc2fc00001e00780b */ /* 0x000fca0003fae000 */
[----:B------:R1:W5:Y:S01]  /*5800*/  MUFU.EX2 R54, R34 ;  /* 0x0000002200367308 */ /* 0x0003620000000800 */
[----:B--2---:R-:W-:Y:S01]  /*5810*/  @!P6 FMUL R51, R51, R51 ;  /* 0x000000333333e220 */ /* 0x004fe20000400000 */
[----:B------:R-:W-:Y:S01]  /*5820*/  FSETP.GEU.AND P6, PT, R27, -126, PT ;  /* 0xc2fc00001b00780b */ /* 0x000fe20003fce000 */
[----:B------:R-:W-:Y:S01]  /*5830*/  @!P4 FMUL R26, R26, 0.5 ;  /* 0x3f0000001a1ac820 */ /* 0x000fe20000400000 */
[----:B---3--:R-:W-:-:S04]  /*5840*/  FFMA R29, R63, UR16, -R25 ;  /* 0x000000103f1d7c23 */ /* 0x008fc80008000819 */
[----:B------:R-:W-:Y:S01]  /*5850*/  @!P5 FMUL R30, R30, 0.5 ;  /* 0x3f0000001e1ed820 */ /* 0x000fe20000400000 */
[----:B-1----:R-:W-:Y:S01]  /*5860*/  FFMA R34, R62, UR16, -R25 ;  /* 0x000000103e227c23 */ /* 0x002fe20008000819 */
[----:B------:R1:W2:Y:S01]  /*5870*/  MUFU.EX2 R58, R26 ;  /* 0x0000001a003a7308 */ /* 0x0002a20000000800 */
[----:B----4-:R-:W-:Y:S01]  /*5880*/  @!P3 FMUL R55, R55, R55 ;  /* 0x000000373737b220 */ /* 0x010fe20000400000 */
[----:B------:R-:W-:-:S03]  /*5890*/  FSETP.GEU.AND P3, PT, R29, -126, PT ;  /* 0xc2fc00001d00780b */ /* 0x000fc60003f6e000 */
[----:B------:R-:W-:Y:S01]  /*58a0*/  @!P6 FMUL R27, R27, 0.5 ;  /* 0x3f0000001b1be820 */ /* 0x000fe20000400000 */
[----:B-----5:R-:W-:Y:S02]  /*58b0*/  @!P2 FMUL R54, R54, R54 ;  /* 0x000000363636a220 */ /* 0x020fe40000400000 */
[----:B------:R3:W4:Y:S01]  /*58c0*/  MUFU.EX2 R59, R30 ;  /* 0x0000001e003b7308 */ /* 0x0007220000000800 */
[----:B------:R-:W-:Y:S01]  /*58d0*/  FSETP.GEU.AND P2, PT, R34, -126, PT ;  /* 0xc2fc00002200780b */ /* 0x000fe20003f4e000 */
[----:B-1----:R-:W-:-:S05]  /*58e0*/  FFMA R26, R66, UR16, -R25 ;  /* 0x00000010421a7c23 */ /* 0x002fca0008000819 */
[----:B------:R-:W-:Y:S01]  /*58f0*/  @!P3 FMUL R29, R29, 0.5 ;  /* 0x3f0000001d1db820 */ /* 0x000fe20000400000 */
[----:B------:R1:W5:Y:S01]  /*5900*/  MUFU.EX2 R62, R27 ;  /* 0x0000001b003e7308 */ /* 0x0003620000000800 */
[----:B---3--:R-:W-:Y:S01]  /*5910*/  FFMA R30, R67, UR16, -R25 ;  /* 0x00000010431e7c23 */ /* 0x008fe20008000819 */
[----:B--2---:R-:W-:Y:S01]  /*5920*/  @!P4 FMUL R58, R58, R58 ;  /* 0x0000003a3a3ac220 */ /* 0x004fe20000400000 */
[----:B------:R-:W-:-:S03]  /*5930*/  FSETP.GEU.AND P4, PT, R26, -126, PT ;  /* 0xc2fc00001a00780b */ /* 0x000fc60003f8e000 */
[----:B------:R-:W-:Y:S02]  /*5940*/  @!P2 FMUL R34, R34, 0.5 ;  /* 0x3f0000002222a820 */ /* 0x000fe40000400000 */
[----:B------:R2:W3:Y:S01]  /*5950*/  MUFU.EX2 R66, R29 ;  /* 0x0000001d00427308 */ /* 0x0004e20000000800 */
[----:B-1----:R-:W-:Y:S01]  /*5960*/  FFMA R27, R70, UR16, -R25 ;  /* 0x00000010461b7c23 */ /* 0x002fe20008000819 */
[----:B----4-:R-:W-:Y:S01]  /*5970*/  @!P5 FMUL R59, R59, R59 ;  /* 0x0000003b3b3bd220 */ /* 0x010fe20000400000 */
[----:B------:R-:W-:-:S05]  /*5980*/  FSETP.GEU.AND P5, PT, R30, -126, PT ;  /* 0xc2fc00001e00780b */ /* 0x000fca0003fae000 */
[----:B------:R1:W4:Y:S01]  /*5990*/  MUFU.EX2 R63, R34 ;  /* 0x00000022003f7308 */ /* 0x0003220000000800 */
[----:B-----5:R-:W-:Y:S01]  /*59a0*/  @!P6 FMUL R62, R62, R62 ;  /* 0x0000003e3e3ee220 */ /* 0x020fe20000400000 */
[----:B------:R-:W-:Y:S01]  /*59b0*/  FSETP.GEU.AND P6, PT, R27, -126, PT ;  /* 0xc2fc00001b00780b */ /* 0x000fe20003fce000 */
[----:B------:R-:W-:Y:S01]  /*59c0*/  @!P4 FMUL R26, R26, 0.5 ;  /* 0x3f0000001a1ac820 */ /* 0x000fe20000400000 */
[----:B--2---:R-:W-:-:S04]  /*59d0*/  FFMA R29, R78, UR16, -R25 ;  /* 0x000000104e1d7c23 */ /* 0x004fc80008000819 */
[----:B------:R-:W-:Y:S01]  /*59e0*/  @!P5 FMUL R30, R30, 0.5 ;  /* 0x3f0000001e1ed820 */ /* 0x000fe20000400000 */
[----:B-1----:R-:W-:Y:S01]  /*59f0*/  FFMA R34, R74, UR16, -R25 ;  /* 0x000000104a227c23 */ /* 0x002fe20008000819 */
[----:B------:R1:W2:Y:S01]  /*5a00*/  MUFU.EX2 R67, R26 ;  /* 0x0000001a00437308 */ /* 0x0002a20000000800 */
[----:B---3--:R-:W-:Y:S01]  /*5a10*/  @!P3 FMUL R66, R66, R66 ;  /* 0x000000424242b220 */ /* 0x008fe20000400000 */
[----:B------:R-:W-:Y:S02]  /*5a20*/  FADD R25, R21, R48 ;  /* 0x0000003015197221 */ /* 0x000fe40000000000 */
[----:B------:R-:W-:Y:S01]  /*5a30*/  FSETP.GEU.AND P3, PT, R34, -126, PT ;  /* 0xc2fc00002200780b */ /* 0x000fe20003f6e000 */
[----:B------:R-:W-:Y:S01]  /*5a40*/  @!P6 FMUL R27, R27, 0.5 ;  /* 0x3f0000001b1be820 */ /* 0x000fe20000400000 */
[----:B----4-:R-:W-:Y:S02]  /*5a50*/  @!P2 FMUL R63, R63, R63 ;  /* 0x0000003f3f3fa220 */ /* 0x010fe40000400000 */
[----:B------:R3:W4:Y:S01]  /*5a60*/  MUFU.EX2 R70, R30 ;  /* 0x0000001e00467308 */ /* 0x0007220000000800 */
[----:B------:R-:W-:Y:S01]  /*5a70*/  FSETP.GEU.AND P2, PT, R71, -126, PT ;  /* 0xc2fc00004700780b */ /* 0x000fe20003f4e000 */
[----:B-1----:R-:W-:Y:S01]  /*5a80*/  FADD R26, R32, R69 ;  /* 0x00000045201a7221 */ /* 0x002fe20000000000 */
[----:B------:R-:W-:-:S05]  /*5a90*/  F2FP.F16.F32.PACK_AB R32, R37, R32 ;  /* 0x000000202520723e */ /* 0x000fca00000000ff */
[----:B------:R1:W5:Y:S01]  /*5aa0*/  MUFU.EX2 R74, R27 ;  /* 0x0000001b004a7308 */ /* 0x0003620000000800 */
[----:B------:R-:W-:Y:S01]  /*5ab0*/  @!P3 FMUL R34, R34, 0.5 ;  /* 0x3f0000002222b820 */ /* 0x000fe20000400000 */
[----:B--2---:R-:W-:Y:S01]  /*5ac0*/  @!P4 FMUL R67, R67, R67 ;  /* 0x000000434343c220 */ /* 0x004fe20000400000 */
[----:B------:R-:W-:Y:S01]  /*5ad0*/  FSETP.GEU.AND P4, PT, R75, -126, PT ;  /* 0xc2fc00004b00780b */ /* 0x000fe20003f8e000 */
[----:B---3--:R-:W-:Y:S01]  /*5ae0*/  FADD R30, R36, R77 ;  /* 0x0000004d241e7221 */ /* 0x008fe20000000000 */
[----:B------:R-:W-:Y:S01]  /*5af0*/  F2FP.F16.F32.PACK_AB R36, R45, R36 ;  /* 0x000000242d24723e */ /* 0x000fe200000000ff */
[----:B------:R-:W-:Y:S01]  /*5b00*/  @!P2 FMUL R71, R71, 0.5 ;  /* 0x3f0000004747a820 */ /* 0x000fe20000400000 */
[----:B------:R-:W-:Y:S01]  /*5b10*/  FADD R111, R84, R67 ;  /* 0x00000043546f7221 */ /* 0x000fe20000000000 */
[----:B------:R2:W3:Y:S01]  /*5b20*/  MUFU.EX2 R78, R34 ;  /* 0x00000022004e7308 */ /* 0x0004e20000000800 */
[----:B----4-:R-:W-:Y:S01]  /*5b30*/  @!P5 FMUL R70, R70, R70 ;  /* 0x000000464646d220 */ /* 0x010fe20000400000 */
[----:B------:R-:W-:Y:S01]  /*5b40*/  FSETP.GEU.AND P5, PT, R29, -126, PT ;  /* 0xc2fc00001d00780b */ /* 0x000fe20003fae000 */
[----:B-1----:R-:W-:Y:S01]  /*5b50*/  FADD R27, R9, R26 ;  /* 0x0000001a091b7221 */ /* 0x002fe20000000000 */
[----:B------:R-:W-:Y:S01]  /*5b60*/  FADD R9, R13, R40 ;  /* 0x000000280d097221 */ /* 0x000fe20000000000 */
[----:B------:R-:W-:Y:S01]  /*5b70*/  FADD R26, R37, R56 ;  /* 0x00000038251a7221 */ /* 0x000fe20000000000 */
[----:B------:R-:W-:Y:S01]  /*5b80*/  FADD R38, R11, R30 ;  /* 0x0000001e0b267221 */ /* 0x000fe20000000000 */
[----:B------:R-:W-:Y:S01]  /*5b90*/  FADD R11, R10, R65 ;  /* 0x000000410a0b7221 */ /* 0x000fe20000000000 */
[----:B------:R-:W-:Y:S01]  /*5ba0*/  @!P4 FMUL R75, R75, 0.5 ;  /* 0x3f0000004b4bc820 */ /* 0x000fe20000400000 */
[----:B-----5:R-:W-:Y:S01]  /*5bb0*/  @!P6 FMUL R74, R74, R74 ;  /* 0x0000004a4a4ae220 */ /* 0x020fe20000400000 */
[----:B------:R-:W-:Y:S01]  /*5bc0*/  FSETP.GEU.AND P6, PT, R82, -126, PT ;  /* 0xc2fc00005200780b */ /* 0x000fe20003fce000 */
[----:B------:R-:W1:Y:S01]  /*5bd0*/  MUFU.EX2 R71, R71 ;  /* 0x0000004700477308 */ /* 0x000e620000000800 */
[----:B--2---:R-:W-:Y:S01]  /*5be0*/  FADD R34, R45, R64 ;  /* 0x000000402d227221 */ /* 0x004fe20000000000 */
[----:B------:R-:W-:Y:S01]  /*5bf0*/  FADD R30, R20, R81 ;  /* 0x00000051141e7221 */ /* 0x000fe20000000000 */
[----:B------:R-:W-:Y:S01]  /*5c00*/  FADD R27, R27, R38 ;  /* 0x000000261b1b7221 */ /* 0x000fe20000000000 */
[----:B------:R-:W-:Y:S01]  /*5c10*/  @!P5 FMUL R29, R29, 0.5 ;  /* 0x3f0000001d1dd820 */ /* 0x000fe20000400000 */
[----:B------:R-:W-:Y:S01]  /*5c20*/  FADD R34, R25, R34 ;  /* 0x0000002219227221 */ /* 0x000fe20000000000 */
[----:B---3--:R-:W-:Y:S01]  /*5c30*/  @!P3 FMUL R78, R78, R78 ;  /* 0x0000004e4e4eb220 */ /* 0x008fe20000400000 */
[----:B------:R-:W-:Y:S01]  /*5c40*/  FSETP.GEU.AND P3, PT, R83, -126, PT ;  /* 0xc2fc00005300780b */ /* 0x000fe20003f6e000 */
[----:B------:R-:W2:Y:S01]  /*5c50*/  MUFU.EX2 R75, R75 ;  /* 0x0000004b004b7308 */ /* 0x000ea20000000800 */
[----:B------:R-:W-:Y:S01]  /*5c60*/  FADD R42, R11, R30 ;  /* 0x0000001e0b2a7221 */ /* 0x000fe20000000000 */
[----:B------:R-:W-:Y:S01]  /*5c70*/  FADD R11, R33, R52 ;  /* 0x00000034210b7221 */ /* 0x000fe20000000000 */
[----:B------:R-:W-:Y:S01]  /*5c80*/  FADD R30, R49, R68 ;  /* 0x00000044311e7221 */ /* 0x000fe20000000000 */
[----:B------:R-:W-:Y:S01]  /*5c90*/  @!P6 FMUL R82, R82, 0.5 ;  /* 0x3f0000005252e820 */ /* 0x000fe20000400000 */
[----:B------:R-:W-:Y:S01]  /*5ca0*/  FADD R112, R43, R78 ;  /* 0x0000004e2b707221 */ /* 0x000fe20000000000 */
[----:B------:R-:W-:Y:S01]  /*5cb0*/  F2FP.F16.F32.PACK_AB R37, R54, R51 ;  /* 0x000000333625723e */ /* 0x000fe200000000ff */
[----:B------:R-:W-:Y:S01]  /*5cc0*/  FADD R30, R11, R30 ;  /* 0x0000001e0b1e7221 */ /* 0x000fe20000000000 */
[----:B------:R3:W4:Y:S01]  /*5cd0*/  MUFU.EX2 R72, R29 ;  /* 0x0000001d00487308 */ /* 0x0007220000000800 */
[----:B-1----:R-:W-:Y:S01]  /*5ce0*/  @!P2 FMUL R71, R71, R71 ;  /* 0x000000474747a220 */ /* 0x002fe20000400000 */
[----:B------:R-:W-:Y:S01]  /*5cf0*/  FSETP.GEU.AND P2, PT, R109, -126, PT ;  /* 0xc2fc00006d00780b */ /* 0x000fe20003f4e000 */
[----:B------:R-:W-:Y:S01]  /*5d00*/  FADD R11, R76, R59 ;  /* 0x0000003b4c0b7221 */ /* 0x000fe20000000000 */
[----:B------:R-:W-:Y:S01]  /*5d10*/  @!P3 FMUL R83, R83, 0.5 ;  /* 0x3f0000005353b820 */ /* 0x000fe20000400000 */
[----:B------:R-:W-:-:S02]  /*5d20*/  F2FP.F16.F32.PACK_AB R38, R49, R20 ;  /* 0x000000143126723e */ /* 0x000fc400000000ff */
[----:B------:R-:W-:Y:S01]  /*5d30*/  FADD R115, R11, R112 ;  /* 0x000000700b737221 */ /* 0x000fe20000000000 */
[----:B------:R-:W1:Y:S01]  /*5d40*/  MUFU.EX2 R82, R82 ;  /* 0x0000005200527308 */ /* 0x000e620000000800 */
[----:B--2---:R-:W-:Y:S01]  /*5d50*/  @!P4 FMUL R75, R75, R75 ;  /* 0x0000004b4b4bc220 */ /* 0x004fe20000400000 */
[----:B------:R-:W-:Y:S01]  /*5d60*/  FSETP.GEU.AND P4, PT, R79, -126, PT ;  /* 0xc2fc00004f00780b */ /* 0x000fe20003f8e000 */
[----:B---3--:R-:W-:Y:S01]  /*5d70*/  FADD R29, R9, R26 ;  /* 0x0000001a091d7221 */ /* 0x008fe20000000000 */
[----:B------:R-:W-:Y:S01]  /*5d80*/  FADD R9, R8, R57 ;  /* 0x0000003908097221 */ /* 0x000fe20000000000 */
[----:B------:R-:W-:Y:S01]  /*5d90*/  FADD R26, R14, R73 ;  /* 0x000000490e1a7221 */ /* 0x000fe20000000000 */
[----:B------:R-:W-:Y:S01]  /*5da0*/  FADD R113, R46, R75 ;  /* 0x0000004b2e717221 */ /* 0x000fe20000000000 */
[----:B------:R-:W-:Y:S01]  /*5db0*/  @!P2 FMUL R109, R109, 0.5 ;  /* 0x3f0000006d6da820 */ /* 0x000fe20000400000 */
[----:B------:R-:W2:Y:S01]  /*5dc0*/  MUFU.EX2 R83, R83 ;  /* 0x0000005300537308 */ /* 0x000ea20000000800 */
[----:B----4-:R-:W-:Y:S01]  /*5dd0*/  @!P5 FMUL R72, R72, R72 ;  /* 0x000000484848d220 */ /* 0x010fe20000400000 */
[----:B------:R-:W-:Y:S01]  /*5de0*/  FSETP.GEU.AND P5, PT, R86, -126, PT ;  /* 0xc2fc00005600780b */ /* 0x000fe20003fae000 */
[----:B------:R-:W-:Y:S01]  /*5df0*/  FADD R25, R9, R26 ;  /* 0x0000001a09197221 */ /* 0x000fe20000000000 */
[----:B------:R-:W-:Y:S01]  /*5e00*/  FADD R9, R15, R44 ;  /* 0x0000002c0f097221 */ /* 0x000fe20000000000 */
[----:B------:R-:W-:Y:S01]  /*5e10*/  FADD R26, R41, R60 ;  /* 0x0000003c291a7221 */ /* 0x000fe20000000000 */
[----:B------:R-:W-:Y:S01]  /*5e20*/  FADD R11, R80, R63 ;  /* 0x0000003f500b7221 */ /* 0x000fe20000000000 */
[----:B------:R-:W-:Y:S01]  /*5e30*/  @!P4 FMUL R79, R79, 0.5 ;  /* 0x3f0000004f4fc820 */ /* 0x000fe20000400000 */
[----:B------:R-:W-:Y:S01]  /*5e40*/  FADD R112, R47, R72 ;  /* 0x000000482f707221 */ /* 0x000fe20000000000 */
[----:B-1----:R-:W-:Y:S01]  /*5e50*/  @!P6 FMUL R82, R82, R82 ;  /* 0x000000525252e220 */ /* 0x002fe20000400000 */
[----:B------:R-:W-:Y:S01]  /*5e60*/  FSETP.GEU.AND P6, PT, R87, -126, PT ;  /* 0xc2fc00005700780b */ /* 0x000fe20003fce000 */
[----:B------:R-:W-:Y:S01]  /*5e70*/  FADD R9, R9, R26 ;  /* 0x0000001a09097221 */ /* 0x000fe20000000000 */
[----:B------:R-:W-:Y:S01]  /*5e80*/  FADD R26, R31, R62 ;  /* 0x0000003e1f1a7221 */ /* 0x000fe20000000000 */
[----:B------:R-:W1:Y:S01]  /*5e90*/  MUFU.EX2 R79, R79 ;  /* 0x0000004f004f7308 */ /* 0x000e620000000800 */
[----:B------:R-:W-:Y:S01]  /*5ea0*/  FADD R114, R51, R82 ;  /* 0x0000005233727221 */ /* 0x000fe20000000000 */
[----:B------:R-:W-:Y:S01]  /*5eb0*/  @!P5 FMUL R86, R86, 0.5 ;  /* 0x3f0000005656d820 */ /* 0x000fe20000400000 */
[----:B------:R-:W-:Y:S01]  /*5ec0*/  FADD R116, R26, R113 ;  /* 0x000000711a747221 */ /* 0x000fe20000000000 */
[----:B--2---:R-:W-:Y:S01]  /*5ed0*/  @!P3 FMUL R83, R83, R83 ;  /* 0x000000535353b220 */ /* 0x004fe20000400000 */
[----:B------:R-:W-:Y:S01]  /*5ee0*/  FSETP.GEU.AND P3, PT, R12, -126, PT ;  /* 0xc2fc00000c00780b */ /* 0x000fe20003f6e000 */
[----:B------:R-:W-:Y:S01]  /*5ef0*/  FADD R118, R111, R114 ;  /* 0x000000726f767221 */ /* 0x000fe20000000000 */
[----:B------:R-:W-:Y:S01]  /*5f00*/  FADD R26, R39, R70 ;  /* 0x00000046271a7221 */ /* 0x000fe20000000000 */
[----:B------:R-:W2:Y:S01]  /*5f10*/  MUFU.EX2 R86, R86 ;  /* 0x0000005600567308 */ /* 0x000ea20000000800 */
[----:B------:R-:W-:Y:S01]  /*5f20*/  FADD R111, R54, R83 ;  /* 0x00000053366f7221 */ /* 0x000fe20000000000 */
[----:B------:R-:W-:Y:S01]  /*5f30*/  @!P6 FMUL R87, R87, 0.5 ;  /* 0x3f0000005757e820 */ /* 0x000fe20000400000 */
[----:B------:R-:W-:Y:S01]  /*5f40*/  FADD R117, R11, R112 ;  /* 0x000000700b757221 */ /* 0x000fe20000000000 */
[----:B------:R-:W-:Y:S01]  /*5f50*/  FADD R11, R35, R66 ;  /* 0x00000042230b7221 */ /* 0x000fe20000000000 */
[----:B------:R-:W-:Y:S01]  /*5f60*/  FADD R119, R26, R111 ;  /* 0x0000006f1a777221 */ /* 0x000fe20000000000 */
[----:B------:R-:W-:Y:S01]  /*5f70*/  FADD R26, R85, R74 ;  /* 0x0000004a551a7221 */ /* 0x000fe20000000000 */
[----:B------:R-:W-:Y:S01]  /*5f80*/  FADD R111, R110, R71 ;  /* 0x000000476e6f7221 */ /* 0x000fe20000000000 */
[----:B------:R-:W3:Y:S01]  /*5f90*/  MUFU.EX2 R87, R87 ;  /* 0x0000005700577308 */ /* 0x000ee20000000800 */
[----:B-1----:R-:W-:Y:S01]  /*5fa0*/  @!P4 FMUL R79, R79, R79 ;  /* 0x0000004f4f4fc220 */ /* 0x002fe20000400000 */
[----:B------:R-:W-:Y:S01]  /*5fb0*/  @!P3 FMUL R12, R12, 0.5 ;  /* 0x3f0000000c0cb820 */ /* 0x000fe20000400000 */
[----:B------:R-:W-:Y:S01]  /*5fc0*/  FADD R29, R29, R34 ;  /* 0x000000221d1d7221 */ /* 0x000fe20000000000 */
[----:B------:R-:W-:Y:S01]  /*5fd0*/  FADD R42, R25, R42 ;  /* 0x0000002a192a7221 */ /* 0x000fe20000000000 */
[----:B------:R-:W-:Y:S01]  /*5fe0*/  FADD R112, R50, R79 ;  /* 0x0000004f32707221 */ /* 0x000fe20000000000 */
[----:B------:R-:W-:Y:S01]  /*5ff0*/  FADD R30, R9, R30 ;  /* 0x0000001e091e7221 */ /* 0x000fe20000000000 */
[----:B------:R-:W-:Y:S01]  /*6000*/  FADD R115, R115, R118 ;  /* 0x0000007673737221 */ /* 0x000fe20000000000 */
[----:B------:R-:W1:Y:S01]  /*6010*/  MUFU.EX2 R12, R12 ;  /* 0x0000000c000c7308 */ /* 0x000e620000000800 */
[----:B--2---:R-:W-:Y:S01]  /*6020*/  @!P5 FMUL R86, R86, R86 ;  /* 0x000000565656d220 */ /* 0x004fe20000400000 */
[----:B------:R-:W-:Y:S01]  /*6030*/  FADD R11, R11, R112 ;  /* 0x000000700b0b7221 */ /* 0x000fe20000000000 */
[----:B------:R-:W-:Y:S01]  /*6040*/  FADD R116, R116, R119 ;  /* 0x0000007774747221 */ /* 0x000fe20000000000 */
[----:B------:R-:W-:Y:S01]  /*6050*/  FADD R30, R29, R30 ;  /* 0x0000001e1d1e7221 */ /* 0x000fe20000000000 */
[----:B------:R-:W-:Y:S01]  /*6060*/  FADD R113, R55, R86 ;  /* 0x0000005637717221 */ /* 0x000fe20000000000 */
[----:B------:R-:W-:Y:S01]  /*6070*/  FADD R27, R27, R42 ;  /* 0x0000002a1b1b7221 */ /* 0x000fe20000000000 */
[----:B------:R-:W-:Y:S01]  /*6080*/  SHF.L.U32 R9, R18, 0x1f, RZ ;  /* 0x0000001f12097819 */ /* 0x000fe200000006ff */
[----:B------:R-:W2:Y:S01]  /*6090*/  MUFU.EX2 R109, R109 ;  /* 0x0000006d006d7308 */ /* 0x000ea20000000800 */
[----:B---3--:R-:W-:Y:S01]  /*60a0*/  @!P6 FMUL R87, R87, R87 ;  /* 0x000000575757e220 */ /* 0x008fe20000400000 */
[----:B------:R-:W-:Y:S01]  /*60b0*/  FADD R26, R26, R113 ;  /* 0x000000711a1a7221 */ /* 0x000fe20000000000 */
[----:B------:R-:W-:Y:S01]  /*60c0*/  FADD R27, R27, R30 ;  /* 0x0000001e1b1b7221 */ /* 0x000fe20000000000 */
[----:B------:R-:W-:Y:S01]  /*60d0*/  F2FP.F16.F32.PACK_AB R30, R33, R10 ;  /* 0x0000000a211e723e */ /* 0x000fe200000000ff */
[----:B------:R-:W-:Y:S01]  /*60e0*/  FADD R114, R58, R87 ;  /* 0x000000573a727221 */ /* 0x000fe20000000000 */
[----:B------:R-:W-:Y:S01]  /*60f0*/  FADD R26, R117, R26 ;  /* 0x0000001a751a7221 */ /* 0x000fe20000000000 */
[----:B------:R-:W-:-:S02]  /*6100*/  F2FP.F16.F32.PACK_AB R33, R46, R43 ;  /* 0x0000002b2e21723e */ /* 0x000fc400000000ff */
[----:B------:R-:W-:Y:S01]  /*6110*/  FADD R114, R111, R114 ;  /* 0x000000726f727221 */ /* 0x000fe20000000000 */
[----:B------:R-:W-:Y:S01]  /*6120*/  FADD R26, R115, R26 ;  /* 0x0000001a731a7221 */ /* 0x000fe20000000000 */
[----:B-1----:R-:W-:Y:S01]  /*6130*/  @!P3 FMUL R12, R12, R12 ;  /* 0x0000000c0c0cb220 */ /* 0x002fe20000400000 */
[----:B------:R-:W-:Y:S01]  /*6140*/  F2FP.F16.F32.PACK_AB R42, R44, R57 ;  /* 0x000000392c2a723e */ /* 0x000fe200000000ff */
[----:B------:R-:W-:Y:S01]  /*6150*/  FADD R11, R11, R114 ;  /* 0x000000720b0b7221 */ /* 0x000fe20000000000 */
[----:B------:R-:W-:Y:S01]  /*6160*/  F2FP.F16.F32.PACK_AB R25, R31, R76 ;  /* 0x0000004c1f19723e */ /* 0x000fe200000000ff */
[----:B------:R-:W-:Y:S01]  /*6170*/  FFMA R3, R12, R3, R27 ;  /* 0x000000030c037223 */ /* 0x000fe2000000001b */
[----:B------:R-:W-:Y:S01]  /*6180*/  F2FP.F16.F32.PACK_AB R27, R35, R80 ;  /* 0x00000050231b723e */ /* 0x000fe200000000ff */
[----:B------:R-:W-:Y:S01]  /*6190*/  FADD R11, R116, R11 ;  /* 0x0000000b740b7221 */ /* 0x000fe20000000000 */
[----:B--2---:R-:W-:Y:S01]  /*61a0*/  @!P2 FMUL R109, R109, R109 ;  /* 0x0000006d6d6da220 */ /* 0x004fe20000400000 */
[----:B------:R1:W2:Y:S01]  /*61b0*/  SYNCS.PHASECHK.TRANS64.TRYWAIT P2, [UR10+0xe400], R9 ;  /* 0x00e40009ff0075a7 */ /* 0x0002a2000804014a */
[----:B------:R-:W-:Y:S01]  /*61c0*/  F2FP.F16.F32.PACK_AB R29, R39, R84 ;  /* 0x00000054271d723e */ /* 0x000fe200000000ff */
[----:B------:R-:W-:Y:S01]  /*61d0*/  FADD R26, R26, R11 ;  /* 0x0000000b1a1a7221 */ /* 0x000fe20000000000 */
[----:B------:R-:W-:Y:S01]  /*61e0*/  F2FP.F16.F32.PACK_AB R34, R41, R14 ;  /* 0x0000000e2922723e */ /* 0x000fe200000000ff */
[----:B------:R-:W-:Y:S01]  /*61f0*/  FMUL R88, R88, R12 ;  /* 0x0000000c58587220 */ /* 0x000fe20000400000 */
[----:B------:R-:W-:Y:S01]  /*6200*/  F2FP.F16.F32.PACK_AB R35, R50, R47 ;  /* 0x0000002f3223723e */ /* 0x000fe200000000ff */
[----:B------:R-:W-:Y:S01]  /*6210*/  FFMA R0, R109, R0, R26 ;  /* 0x000000006d007223 */ /* 0x000fe2000000001a */
[----:B------:R-:W-:Y:S01]  /*6220*/  F2FP.F16.F32.PACK_AB R40, R40, R53 ;  /* 0x000000352828723e */ /* 0x000fe200000000ff */
[-C--:B------:R-:W-:Y:S01]  /*6230*/  FMUL R89, R89, R12.reuse ;  /* 0x0000000c59597220 */ /* 0x080fe20000400000 */
[----:B------:R-:W-:Y:S01]  /*6240*/  F2FP.F16.F32.PACK_AB R44, R48, R61 ;  /* 0x0000003d302c723e */ /* 0x000fe200000000ff */
[-C--:B------:R-:W-:Y:S01]  /*6250*/  FMUL R92, R92, R12.reuse ;  /* 0x0000000c5c5c7220 */ /* 0x080fe20000400000 */
[----:B------:R-:W-:Y:S01]  /*6260*/  F2FP.F16.F32.PACK_AB R46, R52, R65 ;  /* 0x00000041342e723e */ /* 0x000fe200000000ff */
[-C--:B------:R-:W-:Y:S01]  /*6270*/  FMUL R93, R93, R12.reuse ;  /* 0x0000000c5d5d7220 */ /* 0x080fe20000400000 */
[-C--:B------:R-:W-:Y:S01]  /*6280*/  FMUL R96, R96, R12.reuse ;  /* 0x0000000c60607220 */ /* 0x080fe20000400000 */
[-C--:B------:R-:W-:Y:S01]  /*6290*/  FMUL R97, R97, R12.reuse ;  /* 0x0000000c61617220 */ /* 0x080fe20000400000 */
[-C--:B------:R-:W-:Y:S01]  /*62a0*/  FMUL R100, R100, R12.reuse ;  /* 0x0000000c64647220 */ /* 0x080fe20000400000 */
[----:B------:R-:W-:Y:S01]  /*62b0*/  FMUL R101, R101, R12 ;  /* 0x0000000c65657220 */ /* 0x000fe20000400000 */
[----:B------:R-:W-:Y:S01]  /*62c0*/  F2FP.F16.F32.PACK_AB R26, R15, R8 ;  /* 0x000000080f1a723e */ /* 0x000fe200000000ff */
[-C--:B------:R-:W-:Y:S01]  /*62d0*/  FMUL R90, R90, R109.reuse ;  /* 0x0000006d5a5a7220 */ /* 0x080fe20000400000 */
[-C--:B------:R-:W-:Y:S01]  /*62e0*/  FMUL R91, R91, R109.reuse ;  /* 0x0000006d5b5b7220 */ /* 0x080fe20000400000 */
[-C--:B------:R-:W-:Y:S01]  /*62f0*/  FMUL R94, R94, R109.reuse ;  /* 0x0000006d5e5e7220 */ /* 0x080fe20000400000 */
[-C--:B------:R-:W-:Y:S01]  /*6300*/  FMUL R95, R95, R109.reuse ;  /* 0x0000006d5f5f7220 */ /* 0x080fe20000400000 */
[-C--:B------:R-:W-:Y:S01]  /*6310*/  FMUL R98, R98, R109.reuse ;  /* 0x0000006d62627220 */ /* 0x080fe20000400000 */
[-C--:B------:R-:W-:Y:S01]  /*6320*/  FMUL R99, R99, R109.reuse ;  /* 0x0000006d63637220 */ /* 0x080fe20000400000 */
[-C--:B------:R-:W-:Y:S01]  /*6330*/  FMUL R102, R102, R109.reuse ;  /* 0x0000006d66667220 */ /* 0x080fe20000400000 */
[----:B------:R-:W-:Y:S01]  /*6340*/  FMUL R103, R103, R109 ;  /* 0x0000006d67677220 */ /* 0x000fe20000400000 */
        /* <DEDUP_REMOVED lines=12> */
[----:B------:R-:W-:Y:S01]  /*6410*/  F2FP.F16.F32.PACK_AB R54, R68, R81 ;  /* 0x000000514436723e */ /* 0x000fe200000000ff */
[----:B-12---:R-:W-:Y:S06]  /*6420*/  @!P0 BRA `(.L_x_29) ;  /* 0x0000000000048947 */ /* 0x006fec0003800000 */
[----:B------:R-:W-:Y:S01]  /*6430*/  BPT.TRAP 0x1 ;  /* 0x000000040000795c */ /* 0x000fe20000300000 */
.L_x_29:
[----:B------:R-:W-:Y:S05]  /*6440*/  @P2 BRA `(.L_x_30) ;  /* 0x0000000000082947 */ /* 0x000fea0003800000 */
[----:B------:R-:W1:Y:S02]  /*6450*/  SYNCS.PHASECHK.TRANS64.TRYWAIT P2, [UR10+0xe400], R9 ;  /* 0x00e40009ff0075a7 */ /* 0x000e64000804014a */
[----:B-1----:R-:W-:Y:S05]  /*6460*/  @!P2 BRA `(.L_x_31) ;  /* 0x0000005c00bca947 */ /* 0x002fea0003800000 */
.L_x_30:
[----:B------:R-:W-:Y:S01]  /*6470*/  ULEA UR15, UR14, UR5, 0x9 ;  /* 0x000000050e0f7291 */ /* 0x000fe2000f8e483f */
[----:B------:R-:W-:Y:S01]  /*6480*/  WARPGROUP.ARRIVE ;  /* 0x00000000000079c5 */ /* 0x000fe20000000000 */
[----:B------:R-:W-:Y:S01]  /*6490*/  UMOV UR11, 0x80000020 ;  /* 0x80000020000b7882 */ /* 0x000fe20000000000 */
[----:B------:R-:W-:-:S04]  /*64a0*/  F2FP.F16.F32.PACK_AB R55, R87, R86 ;  /* 0x000000565737723e */ /* 0x000fc800000000ff */
[----:B------:R-:W-:Y:S02]  /*64b0*/  UMOV UR10, UR15 ;  /* 0x0000000f000a7c82 */ /* 0x000fe40008000000 */
        /* <DEDUP_REMOVED lines=39> */
.L_x_32:
[----:B------:R-:W-:-:S04]  /*6730*/  ULEA UR10, UR7, UR48, 0x3 ;  /* 0x00000030070a7291 */ /* 0x000fc8000f8e183f */
[----:B------:R-:W-:-:S04]  /*6740*/  UIADD3 UR10, UR10, 0xe428, URZ ;  /* 0x0000e4280a0a7890 */ /* 0x000fc8000fffe03f */
[----:B------:R-:W-:-:S09]  /*6750*/  UPRMT UR10, URZ, 0x654, UR10 ;  /* 0x000006543f0a7896 */ /* 0x000fd2000800000a */
[----:B------:R-:W-:Y:S01]  /*6760*/  SYNCS.ARRIVE.TRANS64.RED.A1T0 RZ, [UR10], RZ ;  /* 0x000000ffffff79a7 */ /* 0x000fe2000810040a */
[----:B------:R-:W-:Y:S05]  /*6770*/  @P1 BRA `(.L_x_33) ;  /* 0x0000000000041947 */ /* 0x000fea0003800000 */
[----:B------:R-:W-:Y:S01]  /*6780*/  BPT.TRAP 0x1 ;  /* 0x000000040000795c */ /* 0x000fe20000300000 */
.L_x_33:
[----:B------:R-:W-:-:S04]  /*6790*/  UIADD3 UR7, UR7, 0x1, URZ ;  /* 0x0000000107077890 */ /* 0x000fc8000fffe03f */
[----:B------:R-:W-:-:S04]  /*67a0*/  UISETP.NE.AND UP0, UPT, UR7, 0x5, UPT ;  /* 0x000000050700788c */ /* 0x000fc8000bf05270 */
[----:B------:R-:W-:Y:S01]  /*67b0*/  USEL UR10, UR7, URZ, UP0 ;  /* 0x0000003f070a7287 */ /* 0x000fe20008000000 */
[----:B------:R-:W-:Y:S11]  /*67c0*/  @!P0 BRA `(.L_x_34) ;  /* 0x0000000000048947 */ /* 0x000ff60003800000 */
[----:B------:R-:W-:Y:S01]  /*67d0*/  BPT.TRAP 0x1 ;  /* 0x000000040000795c */ /* 0x000fe20000300000 */
.L_x_34:
[----:B------:R-:W-:-:S04]  /*67e0*/  ULEA UR7, UR10, UR48, 0x3 ;  /* 0x000000300a077291 */ /* 0x000fc8000f8e183f */
[----:B------:R-:W-:-:S04]  /*67f0*/  UIADD3 UR7, UR7, 0xe428, URZ ;  /* 0x0000e42807077890 */ /* 0x000fc8000fffe03f */
[----:B------:R-:W-:-:S09]  /*6800*/  UPRMT UR7, URZ, 0x654, UR7 ;  /* 0x000006543f077896 */ /* 0x000fd20008000007 */
[----:B------:R-:W-:Y:S01]  /*6810*/  SYNCS.ARRIVE.TRANS64.RED.A1T0 RZ, [UR7], RZ ;  /* 0x000000ffffff79a7 */ /* 0x000fe20008100407 */
[----:B------:R-:W-:Y:S05]  /*6820*/  @P1 BRA `(.L_x_35) ;  /* 0x0000000000041947 */ /* 0x000fea0003800000 */
[----:B------:R-:W-:Y:S01]  /*6830*/  BPT.TRAP 0x1 ;  /* 0x000000040000795c */ /* 0x000fe20000300000 */
.L_x_35:
[----:B------:R-:W-:Y:S01]  /*6840*/  UIADD3 UR14, UR14, 0x1, URZ ;  /* 0x000000010e0e7890 */ /* 0x000fe2000fffe03f */
[C---:B------:R-:W-:Y:S01]  /*6850*/  ISETP.GT.AND P2, PT, R7.reuse, 0x2, PT ;  /* 0x000000020700780c */ /* 0x040fe20003f44270 */
[----:B------:R-:W-:Y:S01]  /*6860*/  UIADD3 UR7, UR10, 0x1, URZ ;  /* 0x000000010a077890 */ /* 0x000fe2000fffe03f */
[----:B------:R-:W-:Y:S01]  /*6870*/  IADD3 R7, R7, -0x1, RZ ;  /* 0xffffffff07077810 */ /* 0x000fe20007ffe0ff */
[----:B------:R-:W-:Y:S01]  /*6880*/  UISETP.NE.AND UP1, UPT, UR14, 0x5, UPT ;  /* 0x000000050e00788c */ /* 0x000fe2000bf25270 */
[----:B------:R-:W-:Y:S01]  /*6890*/  VIADD R4, R4, 0x80 ;  /* 0x0000008004047836 */ /* 0x000fe20000000000 */
[----:B------:R-:W-:Y:S01]  /*68a0*/  UISETP.NE.AND UP0, UPT, UR7, 0x5, UPT ;  /* 0x000000050700788c */ /* 0x000fe2000bf05270 */
[----:B------:R-:W-:Y:S01]  /*68b0*/  IMAD.MOV.U32 R11, RZ, RZ, R5 ;  /* 0x000000ffff0b7224 */ /* 0x000fe200078e0005 */
[----:B------:R-:W-:Y:S01]  /*68c0*/  USEL UR10, URZ, 0x1, UP1 ;  /* 0x000000013f0a7887 */ /* 0x000fe20008800000 */
[----:B-1----:R-:W-:Y:S01]  /*68d0*/  IMAD.MOV.U32 R9, RZ, RZ, R6 ;  /* 0x000000ffff097224 */ /* 0x002fe200078e0006 */
[----:B------:R-:W-:-:S02]  /*68e0*/  USEL UR7, UR7, URZ, UP0 ;  /* 0x0000003f07077287 */ /* 0x000fc40008000000 */
[----:B------:R-:W-:Y:S02]  /*68f0*/  USEL UR51, UR14, URZ, UP1 ;  /* 0x0000003f0e337287 */ /* 0x000fe40008800000 */
[----:B------:R-:W-:Y:S01]  /*6900*/  LOP3.LUT R18, R18, UR10, RZ, 0x3c, !PT ;  /* 0x0000000a12127c12 */ /* 0x000fe2000f8e3cff */
[----:B------:R-:W-:Y:S09]  /*6910*/  @P2 BRA `(.L_x_36) ;  /* 0xffffffd800342947 */ /* 0x000ff2000383ffff */
.L_x_25:
[----:B------:R-:W-:-:S13]  /*6920*/  ISETP.GE.AND P2, PT, R7, 0x1, PT ;  /* 0x000000010700780c */ /* 0x000fda0003f46270 */
[----:B------:R-:W-:Y:S05]  /*6930*/  @!P2 BRA `(.L_x_37) ;  /* 0x000000300008a947 */ /* 0x000fea0003800000 */
[----:B------:R-:W-:Y:S01]  /*6940*/  MOV R9, R5 ;  /* 0x0000000500097202 */ /* 0x000fe20000000f00 */
[----:B------:R-:W-:Y:S01]  /*6950*/  IMAD.MOV.U32 R8, RZ, RZ, R6 ;  /* 0x000000ffff087224 */ /* 0x000fe200078e0006 */
[----:B------:R-:W-:Y:S01]  /*6960*/  ULDC UR16, c[0x0][0x28c] ;  /* 0x0000a30000107ab9 */ /* 0x000fe20000000800 */
[----:B------:R-:W-:-:S05]  /*6970*/  ULDC UR17, c[0x0][0x604] ;  /* 0x0001810000117ab9 */ /* 0x000fca0000000800 */
.L_x_48:
[----:B------:R-:W-:Y:S05]  /*6980*/  @!P0 BRA `(.L_x_38) ;  /* 0x0000000000048947 */ /* 0x000fea0003800000 */
[----:B------:R-:W-:Y:S01]  /*6990*/  BPT.TRAP 0x1 ;  /* 0x000000040000795c */ /* 0x000fe20000300000 */
.L_x_38:
[----:B------:R-:W-:Y:S01]  /*69a0*/  ULEA UR10, UR51, UR48, 0x3 ;  /* 0x00000030330a7291 */ /* 0x000fe2000f8e183f */
[----:B------:R-:W-:-:S08]  /*69b0*/  SHF.L.U32 R5, R18, 0x1f, RZ ;  /* 0x0000001f12057819 */ /* 0x000fd000000006ff */
[----:B------:R-:W1:Y:S02]  /*69c0*/  SYNCS.PHASECHK.TRANS64.TRYWAIT P2, [UR10+0xe400], R5 ;  /* 0x00e40005ff0075a7 */ /* 0x000e64000804014a */
[----:B-1----:R-:W-:Y:S05]  /*69d0*/  @!P2 BRA `(.L_x_39) ;  /* 0x000000580078a947 */ /* 0x002fea0003800000 */
.L_x_124:
        /* <DEDUP_REMOVED lines=17> */
.L_x_40:
[C---:B-1----:R-:W-:Y:S01]  /*6af0*/  VIADD R5, R4.reuse, 0x1 ;  /* 0x0000000104057836 */ /* 0x042fe20000000000 */
[C---:B------:R-:W-:Y:S01]  /*6b00*/  ISETP.GE.AND P4, PT, R4.reuse, UR16, PT ;  /* 0x0000001004007c0c */ /* 0x040fe2000bf86270 */
[C---:B------:R-:W-:Y:S01]  /*6b10*/  VIADD R6, R4.reuse, 0x8 ;  /* 0x0000000804067836 */ /* 0x040fe20000000000 */
[C---:B------:R-:W-:Y:S01]  /*6b20*/  IADD3 R10, R4.reuse, 0x9, RZ ;  /* 0x00000009040a7810 */ /* 0x040fe20007ffe0ff */
[----:B------:R-:W-:Y:S01]  /*6b30*/  ULEA UR10, UR14, UR48, 0x3 ;  /* 0x000000300e0a7291 */ /* 0x000fe2000f8e183f */
[----:B------:R-:W-:Y:S01]  /*6b40*/  ISETP.GE.AND P3, PT, R5, UR16, PT ;  /* 0x0000001005007c0c */ /* 0x000fe2000bf66270 */
[----:B------:R-:W-:Y:S01]  /*6b50*/  VIADD R5, R4, 0x10 ;  /* 0x0000001004057836 */ /* 0x000fe20000000000 */
[----:B------:R-:W-:Y:S01]  /*6b60*/  ISETP.GE.AND P2, PT, R6, UR16, PT ;  /* 0x0000001006007c0c */ /* 0x000fe2000bf46270 */
[----:B------:R-:W-:Y:S01]  /*6b70*/  VIADD R6, R4, 0x11 ;  /* 0x0000001104067836 */ /* 0x000fe20000000000 */
[----:B------:R-:W-:Y:S02]  /*6b80*/  FSEL R24, R24, -INF , !P4 ;  /* 0xff80000018187808 */ /* 0x000fe40006000000 */
[----:B------:R-:W-:-:S02]  /*6b90*/  ISETP.GE.AND P6, PT, R5, UR16, PT ;  /* 0x0000001005007c0c */ /* 0x000fc4000bfc6270 */
[----:B------:R-:W-:Y:S02]  /*6ba0*/  FSEL R5, R26, -INF , !P4 ;  /* 0xff8000001a057808 */ /* 0x000fe40006000000 */
[----:B------:R-:W-:Y:S01]  /*6bb0*/  ISETP.GE.AND P4, PT, R6, UR16, PT ;  /* 0x0000001006007c0c */ /* 0x000fe2000bf86270 */
[----:B------:R-:W-:Y:S01]  /*6bc0*/  VIADD R6, R4, 0x18 ;  /* 0x0000001804067836 */ /* 0x000fe20000000000 */
[----:B------:R-:W-:Y:S02]  /*6bd0*/  FSEL R13, R25, -INF , !P3 ;  /* 0xff800000190d7808 */ /* 0x000fe40005800000 */
[----:B------:R-:W-:Y:S02]  /*6be0*/  FSEL R27, R27, -INF , !P3 ;  /* 0xff8000001b1b7808 */ /* 0x000fe40005800000 */
[----:B------:R-:W-:Y:S01]  /*6bf0*/  ISETP.GE.AND P3, PT, R6, UR16, PT ;  /* 0x0000001006007c0c */ /* 0x000fe2000bf66270 */
[----:B------:R-:W-:Y:S01]  /*6c00*/  VIADD R6, R4, 0x20 ;  /* 0x0000002004067836 */ /* 0x000fe20000000000 */
[----:B------:R-:W-:-:S02]  /*6c10*/  ISETP.GE.AND P5, PT, R10, UR16, PT ;  /* 0x000000100a007c0c */ /* 0x000fc4000bfa6270 */
[----:B------:R-:W-:Y:S02]  /*6c20*/  FSEL R30, R30, -INF , !P2 ;  /* 0xff8000001e1e7808 */ /* 0x000fe40005000000 */
[----:B------:R-:W-:Y:S02]  /*6c30*/  FSEL R21, R29, -INF , !P5 ;  /* 0xff8000001d157808 */ /* 0x000fe40006800000 */
[----:B------:R-:W-:Y:S02]  /*6c40*/  FSEL R31, R31, -INF , !P5 ;  /* 0xff8000001f1f7808 */ /* 0x000fe40006800000 */
[----:B------:R-:W-:Y:S02]  /*6c50*/  ISETP.GE.AND P5, PT, R6, UR16, PT ;  /* 0x0000001006007c0c */ /* 0x000fe4000bfa6270 */
[----:B------:R-:W-:Y:S02]  /*6c60*/  FMNMX R6, R5, R8, !PT ;  /* 0x0000000805067209 */ /* 0x000fe40007800000 */
[----:B------:R-:W-:-:S02]  /*6c70*/  IADD3 R10, R4, 0x19, RZ ;  /* 0x00000019040a7810 */ /* 0x000fc40007ffe0ff */
[----:B------:R-:W-:Y:S02]  /*6c80*/  FMNMX R25, R27, R6, !PT ;  /* 0x000000061b197209 */ /* 0x000fe40007800000 */
[----:B------:R-:W-:Y:S02]  /*6c90*/  FSEL R28, R28, -INF , !P2 ;  /* 0xff8000001c1c7808 */ /* 0x000fe40005000000 */
[----:B------:R-:W-:Y:S02]  /*6ca0*/  FMNMX R6, R30, R25, !PT ;  /* 0x000000191e067209 */ /* 0x000fe40007800000 */
[----:B------:R-:W-:Y:S01]  /*6cb0*/  ISETP.GE.AND P2, PT, R10, UR16, PT ;  /* 0x000000100a007c0c */ /* 0x000fe2000bf46270 */
[----:B------:R-:W-:Y:S01]  /*6cc0*/  VIADD R10, R4, 0x21 ;  /* 0x00000021040a7836 */ /* 0x000fe20000000000 */
[----:B------:R-:W-:Y:S02]  /*6cd0*/  FSEL R34, R34, -INF , !P6 ;  /* 0xff80000022227808 */ /* 0x000fe40007000000 */
[----:B------:R-:W-:-:S02]  /*6ce0*/  FMNMX R25, R31, R6, !PT ;  /* 0x000000061f197209 */ /* 0x000fc40007800000 */
[----:B------:R-:W-:Y:S02]  /*6cf0*/  FSEL R35, R35, -INF , !P4 ;  /* 0xff80000023237808 */ /* 0x000fe40006000000 */
[----:B------:R-:W-:Y:S02]  /*6d00*/  FMNMX R6, R34, R25, !PT ;  /* 0x0000001922067209 */ /* 0x000fe40007800000 */
[----:B------:R-:W-:Y:S02]  /*6d10*/  FSEL R32, R32, -INF , !P6 ;  /* 0xff80000020207808 */ /* 0x000fe40007000000 */
[----:B------:R-:W-:Y:S01]  /*6d20*/  ISETP.GE.AND P6, PT, R10, UR16, PT ;  /* 0x000000100a007c0c */ /* 0x000fe2000bfc6270 */
[----:B------:R-:W-:Y:S01]  /*6d30*/  VIADD R10, R4, 0x28 ;  /* 0x00000028040a7836 */ /* 0x000fe20000000000 */
[----:B------:R-:W-:Y:S02]  /*6d40*/  FSEL R38, R38, -INF , !P3 ;  /* 0xff80000026267808 */ /* 0x000fe40005800000 */
[----:B------:R-:W-:-:S02]  /*6d50*/  FMNMX R25, R35, R6, !PT ;  /* 0x0000000623197209 */ /* 0x000fc40007800000 */
[----:B------:R-:W-:Y:S02]  /*6d60*/  FSEL R15, R33, -INF , !P4 ;  /* 0xff800000210f7808 */ /* 0x000fe40006000000 */
[----:B------:R-:W-:Y:S02]  /*6d70*/  ISETP.GE.AND P4, PT, R10, UR16, PT ;  /* 0x000000100a007c0c */ /* 0x000fe4000bf86270 */
[----:B------:R-:W-:Y:S02]  /*6d80*/  FSEL R39, R39, -INF , !P2 ;  /* 0xff80000027277808 */ /* 0x000fe40005000000 */
[----:B------:R-:W-:Y:S02]  /*6d90*/  FMNMX R6, R38, R25, !PT ;  /* 0x0000001926067209 */ /* 0x000fe40007800000 */
[----:B------:R-:W-:Y:S02]  /*6da0*/  IADD3 R10, R4, 0x29, RZ ;  /* 0x00000029040a7810 */ /* 0x000fe40007ffe0ff */
[----:B------:R-:W-:Y:S01]  /*6db0*/  FSEL R11, R36, -INF , !P3 ;  /* 0xff800000240b7808 */ /* 0x000fe20005800000 */
[C---:B------:R-:W-:Y:S01]  /*6dc0*/  VIADD R36, R4.reuse, 0x60 ;  /* 0x0000006004247836 */ /* 0x040fe20000000000 */
[----:B------:R-:W-:Y:S01]  /*6dd0*/  FMNMX R25, R39, R6, !PT ;  /* 0x0000000627197209 */ /* 0x000fe20007800000 */
[----:B------:R-:W-:Y:S01]  /*6de0*/  VIADD R6, R4, 0x40 ;  /* 0x0000004004067836 */ /* 0x000fe20000000000 */
[----:B------:R-:W-:Y:S01]  /*6df0*/  ISETP.GE.AND P3, PT, R10, UR16, PT ;  /* 0x000000100a007c0c */ /* 0x000fe2000bf66270 */
[----:B------:R-:W-:Y:S01]  /*6e00*/  VIADD R10, R4, 0x30 ;  /* 0x00000030040a7836 */ /* 0x000fe20000000000 */
[----:B------:R-:W-:-:S02]  /*6e10*/  FSEL R42, R42, -INF , !P5 ;  /* 0xff8000002a2a7808 */ /* 0x000fc40006800000 */
[----:B------:R-:W-:Y:S01]  /*6e20*/  FSEL R14, R43, -INF , !P6 ;  /* 0xff8000002b0e7808 */ /* 0x000fe20007000000 */
[----:B------:R-:W-:Y:S01]  /*6e30*/  VIADD R43, R4, 0x78 ;  /* 0x00000078042b7836 */ /* 0x000fe20000000000 */
[----:B------:R-:W-:Y:S02]  /*6e40*/  FSEL R45, R45, -INF , !P3 ;  /* 0xff8000002d2d7808 */ /* 0x000fe40005800000 */
[----:B------:R-:W-:Y:S02]  /*6e50*/  FSEL R47, R47, -INF , !P3 ;  /* 0xff8000002f2f7808 */ /* 0x000fe40005800000 */
[----:B------:R-:W-:Y:S02]  /*6e60*/  FMNMX R25, R42, R25, !PT ;  /* 0x000000192a197209 */ /* 0x000fe40007800000 */
[----:B------:R-:W-:Y:S01]  /*6e70*/  FSEL R26, R37, -INF , !P2 ;  /* 0xff800000251a7808 */ /* 0x000fe20005000000 */
[----:B------:R-:W-:Y:S01]  /*6e80*/  VIADD R37, R4, 0x71 ;  /* 0x0000007104257836 */ /* 0x000fe20000000000 */
[----:B------:R-:W-:Y:S01]  /*6e90*/  ISETP.GE.AND P3, PT, R6, UR16, PT ;  /* 0x0000001006007c0c */ /* 0x000fe2000bf66270 */
[----:B------:R-:W-:Y:S01]  /*6ea0*/  VIADD R6, R4, 0x41 ;  /* 0x0000004104067836 */ /* 0x000fe20000000000 */
[----:B------:R-:W-:Y:S01]  /*6eb0*/  ISETP.GE.AND P2, PT, R10, UR16, PT ;  /* 0x000000100a007c0c */ /* 0x000fe2000bf46270 */
[----:B------:R-:W-:Y:S01]  /*6ec0*/  VIADD R10, R4, 0x31 ;  /* 0x00000031040a7836 */ /* 0x000fe20000000000 */
[----:B------:R-:W-:-:S02]  /*6ed0*/  FSEL R46, R46, -INF , !P4 ;  /* 0xff8000002e2e7808 */ /* 0x000fc40006000000 */
[----:B------:R-:W-:Y:S02]  /*6ee0*/  FMNMX R25, R14, R25, !PT ;  /* 0x000000190e197209 */ /* 0x000fe40007800000 */
[----:B------:R-:W-:Y:S02]  /*6ef0*/  FSEL R48, R48, -INF , !P2 ;  /* 0xff80000030307808 */ /* 0x000fe40005000000 */
[----:B------:R-:W-:Y:S02]  /*6f00*/  FSEL R50, R50, -INF , !P2 ;  /* 0xff80000032327808 */ /* 0x000fe40005000000 */
[----:B------:R-:W-:Y:S02]  /*6f10*/  FSEL R40, R40, -INF , !P5 ;  /* 0xff80000028287808 */ /* 0x000fe40006800000 */
[----:B------:R-:W-:Y:S02]  /*6f20*/  ISETP.GE.AND P2, PT, R6, UR16, PT ;  /* 0x0000001006007c0c */ /* 0x000fe4000bf46270 */
[----:B------:R-:W-:Y:S01]  /*6f30*/  ISETP.GE.AND P5, PT, R10, UR16, PT ;  /* 0x000000100a007c0c */ /* 0x000fe2000bfa6270 */
[----:B------:R-:W-:Y:S01]  /*6f40*/  VIADD R10, R4, 0x38 ;  /* 0x00000038040a7836 */ /* 0x000fe20000000000 */
[----:B------:R-:W-:-:S02]  /*6f50*/  FMNMX R6, R46, R25, !PT ;  /* 0x000000192e067209 */ /* 0x000fc40007800000 */
[----:B------:R-:W-:Y:S02]  /*6f60*/  FSEL R41, R41, -INF , !P6 ;  /* 0xff80000029297808 */ /* 0x000fe40007000000 */
[----:B------:R-:W-:Y:S02]  /*6f70*/  FMNMX R25, R47, R6, !PT ;  /* 0x000000062f197209 */ /* 0x000fe40007800000 */
[----:B------:R-:W-:Y:S02]  /*6f80*/  ISETP.GE.AND P6, PT, R10, UR16, PT ;  /* 0x000000100a007c0c */ /* 0x000fe4000bfc6270 */
[----:B------:R-:W-:Y:S02]  /*6f90*/  IADD3 R10, R4, 0x39, RZ ;  /* 0x00000039040a7810 */ /* 0x000fe40007ffe0ff */
[----:B------:R-:W-:Y:S02]  /*6fa0*/  FSEL R51, R51, -INF , !P5 ;  /* 0xff80000033337808 */ /* 0x000fe40006800000 */
[----:B------:R-:W-:-:S02]  /*6fb0*/  FMNMX R6, R50, R25, !PT ;  /* 0x0000001932067209 */ /* 0x000fc40007800000 */
[----:B------:R-:W-:Y:S02]  /*6fc0*/  FSEL R44, R44, -INF , !P4 ;  /* 0xff8000002c2c7808 */ /* 0x000fe40006000000 */
[----:B------:R-:W-:Y:S01]  /*6fd0*/  ISETP.GE.AND P4, PT, R10, UR16, PT ;  /* 0x000000100a007c0c */ /* 0x000fe2000bf86270 */
[----:B------:R-:W-:Y:S01]  /*6fe0*/  VIADD R10, R4, 0x48 ;  /* 0x00000048040a7836 */ /* 0x000fe20000000000 */
[----:B------:R-:W-:Y:S02]  /*6ff0*/  FSEL R54, R54, -INF , !P6 ;  /* 0xff80000036367808 */ /* 0x000fe40007000000 */
[----:B------:R-:W-:Y:S02]  /*7000*/  FMNMX R25, R51, R6, !PT ;  /* 0x0000000633197209 */ /* 0x000fe40007800000 */
[----:B------:R-:W-:Y:S02]  /*7010*/  FSEL R49, R49, -INF , !P5 ;  /* 0xff80000031317808 */ /* 0x000fe40006800000 */
[----:B------:R-:W-:-:S02]  /*7020*/  FSEL R55, R55, -INF , !P4 ;  /* 0xff80000037377808 */ /* 0x000fc40006000000 */
[----:B------:R-:W-:Y:S02]  /*7030*/  FMNMX R6, R54, R25, !PT ;  /* 0x0000001936067209 */ /* 0x000fe40007800000 */
[----:B------:R-:W-:Y:S02]  /*7040*/  ISETP.GE.AND P5, PT, R10, UR16, PT ;  /* 0x000000100a007c0c */ /* 0x000fe4000bfa6270 */
[----:B------:R-:W-:Y:S02]  /*7050*/  IADD3 R10, R4, 0x49, RZ ;  /* 0x00000049040a7810 */ /* 0x000fe40007ffe0ff */
[----:B------:R-:W-:Y:S02]  /*7060*/  FSEL R58, R58, -INF , !P3 ;  /* 0xff8000003a3a7808 */ /* 0x000fe40005800000 */
[----:B------:R-:W-:Y:S02]  /*7070*/  FMNMX R25, R55, R6, !PT ;  /* 0x0000000637197209 */ /* 0x000fe40007800000 */
[----:B------:R-:W-:-:S02]  /*7080*/  FSEL R52, R52, -INF , !P6 ;  /* 0xff80000034347808 */ /* 0x000fc40007000000 */
[----:B------:R-:W-:Y:S01]  /*7090*/  ISETP.GE.AND P6, PT, R10, UR16, PT ;  /* 0x000000100a007c0c */ /* 0x000fe2000bfc6270 */
[----:B------:R-:W-:Y:S01]  /*70a0*/  VIADD R10, R4, 0x50 ;  /* 0x00000050040a7836 */ /* 0x000fe20000000000 */
[----:B------:R-:W-:Y:S02]  /*70b0*/  FSEL R59, R59, -INF , !P2 ;  /* 0xff8000003b3b7808 */ /* 0x000fe40005000000 */
[----:B------:R-:W-:Y:S02]  /*70c0*/  FMNMX R6, R58, R25, !PT ;  /* 0x000000193a067209 */ /* 0x000fe40007800000 */
[----:B------:R-:W-:Y:S02]  /*70d0*/  FSEL R53, R53, -INF , !P4 ;  /* 0xff80000035357808 */ /* 0x000fe40006000000 */
[----:B------:R-:W-:Y:S01]  /*70e0*/  ISETP.GE.AND P4, PT, R10, UR16, PT ;  /* 0x000000100a007c0c */ /* 0x000fe2000bf86270 */
[----:B------:R-:W-:Y:S01]  /*70f0*/  VIADD R10, R4, 0x51 ;  /* 0x00000051040a7836 */ /* 0x000fe20000000000 */
[----:B------:R-:W-:-:S02]  /*7100*/  FSEL R62, R62, -INF , !P5 ;  /* 0xff8000003e3e7808 */ /* 0x000fc40006800000 */
[----:B------:R-:W-:Y:S02]  /*7110*/  FMNMX R25, R59, R6, !PT ;  /* 0x000000063b197209 */ /* 0x000fe40007800000 */
        /* <DEDUP_REMOVED lines=8> */
[----:B------:R-:W-:Y:S01]  /*71a0*/  ISETP.GE.AND P2, PT, R10, UR16, PT ;  /* 0x000000100a007c0c */ /* 0x000fe2000bf46270 */
[C---:B------:R-:W-:Y:S01]  /*71b0*/  VIADD R10, R4.reuse, 0x61 ;  /* 0x00000061040a7836 */ /* 0x040fe20000000000 */
[----:B------:R-:W-:Y:S02]  /*71c0*/  IADD3 R33, R4, 0x59, RZ ;  /* 0x0000005904217810 */ /* 0x000fe40007ffe0ff */
[----:B------:R-:W-:Y:S02]  /*71d0*/  FSEL R67, R67, -INF , !P3 ;  /* 0xff80000043437808 */ /* 0x000fe40005800000 */
[----:B------:R-:W-:-:S02]  /*71e0*/  FMNMX R6, R66, R25, !PT ;  /* 0x0000001942067209 */ /* 0x000fc40007800000 */
[----:B------:R-:W-:Y:S02]  /*71f0*/  P2R R110, PR, RZ, 0x2 ;  /* 0x00000002ff6e7803 */ /* 0x000fe40000000000 */
[----:B------:R-:W-:Y:S02]  /*7200*/  ISETP.GE.AND P1, PT, R33, UR16, PT ;  /* 0x0000001021007c0c */ /* 0x000fe4000bf26270 */
[----:B------:R-:W-:Y:S02]  /*7210*/  FSEL R70, R70, -INF , !P2 ;  /* 0xff80000046467808 */ /* 0x000fe40005000000 */
[----:B------:R-:W-:Y:S02]  /*7220*/  FMNMX R25, R67, R6, !PT ;  /* 0x0000000643197209 */ /* 0x000fe40007800000 */
[----:B------:R-:W-:Y:S02]  /*7230*/  P2R R109, PR, RZ, 0x1 ;  /* 0x00000001ff6d7803 */ /* 0x000fe40000000000 */
[----:B------:R-:W-:-:S02]  /*7240*/  FSEL R60, R60, -INF , !P5 ;  /* 0xff8000003c3c7808 */ /* 0x000fc40006800000 */
[----:B------:R-:W-:Y:S01]  /*7250*/  ISETP.GE.AND P0, PT, R10, UR16, PT ;  /* 0x000000100a007c0c */ /* 0x000fe2000bf06270 */
[----:B------:R-:W-:Y:S01]  /*7260*/  VIADD R10, R4, 0x68 ;  /* 0x00000068040a7836 */ /* 0x000fe20000000000 */
[----:B------:R-:W-:Y:S02]  /*7270*/  ISETP.GE.AND P5, PT, R36, UR16, PT ;  /* 0x0000001024007c0c */ /* 0x000fe4000bfa6270 */
[----:B------:R-:W-:Y:S02]  /*7280*/  FSEL R71, R71, -INF , !P1 ;  /* 0xff80000047477808 */ /* 0x000fe40004800000 */
[----:B------:R-:W-:Y:S02]  /*7290*/  FMNMX R6, R70, R25, !PT ;  /* 0x0000001946067209 */ /* 0x000fe40007800000 */
[----:B------:R-:W-:Y:S02]  /*72a0*/  FSEL R74, R74, -INF , !P5 ;  /* 0xff8000004a4a7808 */ /* 0x000fe40006800000 */
[----:B------:R-:W-:-:S02]  /*72b0*/  FMNMX R25, R71, R6, !PT ;  /* 0x0000000647197209 */ /* 0x000fc40007800000 */
[----:B------:R-:W-:Y:S02]  /*72c0*/  ISETP.GE.AND P1, PT, R10, UR16, PT ;  /* 0x000000100a007c0c */ /* 0x000fe4000bf26270 */
[----:B------:R-:W-:Y:S02]  /*72d0*/  IADD3 R10, R4, 0x69, RZ ;  /* 0x00000069040a7810 */ /* 0x000fe40007ffe0ff */
        /* <DEDUP_REMOVED lines=8> */
[----:B------:R-:W-:Y:S02]  /*7360*/  FSEL R79, R79, -INF , !P2 ;  /* 0xff8000004f4f7808 */ /* 0x000fe40005000000 */
[----:B------:R-:W-:Y:S02]  /*7370*/  FMNMX R6, R78, R25, !PT ;  /* 0x000000194e067209 */ /* 0x000fe40007800000 */
[----:B------:R-:W-:Y:S02]  /*7380*/  ISETP.GE.AND P3, PT, R10, UR16, PT ;  /* 0x000000100a007c0c */ /* 0x000fe4000bf66270 */
[----:B------:R-:W-:-:S02]  /*7390*/  FSEL R64, R64, -INF , !P4 ;  /* 0xff80000040407808 */ /* 0x000fc40006000000 */
[----:B------:R-:W-:Y:S02]  /*73a0*/  FSEL R82, R82, -INF , !P3 ;  /* 0xff80000052527808 */ /* 0x000fe40005800000 */
[----:B------:R-:W-:Y:S02]  /*73b0*/  FMNMX R25, R79, R6, !PT ;  /* 0x000000064f197209 */ /* 0x000fe40007800000 */
[----:B------:R-:W-:Y:S02]  /*73c0*/  ISETP.GE.AND P4, PT, R37, UR16, PT ;  /* 0x0000001025007c0c */ /* 0x000fe4000bf86270 */
[----:B------:R-:W-:Y:S02]  /*73d0*/  IADD3 R111, R4, 0x79, RZ ;  /* 0x00000079046f7810 */ /* 0x000fe40007ffe0ff */
[----:B------:R-:W-:Y:S02]  /*73e0*/  FSEL R83, R83, -INF , !P4 ;  /* 0xff80000053537808 */ /* 0x000fe40006000000 */
[----:B------:R-:W-:-:S02]  /*73f0*/  FMNMX R6, R82, R25, !PT ;  /* 0x0000001952067209 */ /* 0x000fc40007800000 */
[----:B------:R-:W-:Y:S02]  /*7400*/  ISETP.GE.AND P5, PT, R43, UR16, PT ;  /* 0x000000102b007c0c */ /* 0x000fe4000bfa6270 */
[----:B------:R-:W-:Y:S02]  /*7410*/  FSEL R61, R61, -INF , !P6 ;  /* 0xff8000003d3d7808 */ /* 0x000fe40007000000 */
[----:B------:R-:W-:Y:S02]  /*7420*/  FSEL R86, R86, -INF , !P5 ;  /* 0xff80000056567808 */ /* 0x000fe40006800000 */
[----:B------:R-:W-:Y:S02]  /*7430*/  FMNMX R25, R83, R6, !PT ;  /* 0x0000000653197209 */ /* 0x000fe40007800000 */
[----:B------:R-:W-:Y:S02]  /*7440*/  ISETP.GE.AND P6, PT, R111, UR16, PT ;  /* 0x000000106f007c0c */ /* 0x000fe4000bfc6270 */
[----:B------:R-:W-:-:S02]  /*7450*/  FMNMX R6, R86, R25, !PT ;  /* 0x0000001956067209 */ /* 0x000fc40007800000 */
[----:B------:R-:W-:Y:S02]  /*7460*/  FSEL R87, R87, -INF , !P6 ;  /* 0xff80000057577808 */ /* 0x000fe40007000000 */
[----:B------:R-:W-:Y:S02]  /*7470*/  P2R R29, PR, RZ, 0x1 ;  /* 0x00000001ff1d7803 */ /* 0x000fe40000000000 */
[----:B------:R-:W-:Y:S02]  /*7480*/  FMNMX R10, R87, R6, !PT ;  /* 0x00000006570a7209 */ /* 0x000fe40007800000 */
[----:B------:R-:W-:Y:S02]  /*7490*/  ISETP.GE.AND P0, PT, R36, UR16, PT ;  /* 0x0000001024007c0c */ /* 0x000fe4000bf06270 */
[----:B------:R-:W-:Y:S01]  /*74a0*/  P2R R12, PR, RZ, 0x4 ;  /* 0x00000004ff0c7803 */ /* 0x000fe20000000000 */
[----:B------:R-:W1:Y:S01]  /*74b0*/  SHFL.BFLY PT, R25, R10, 0x1, 0x1f ;  /* 0x0c201f000a197f89 */ /* 0x000e6200000e0000 */
[----:B------:R-:W-:-:S02]  /*74c0*/  FSEL R72, R72, -INF , !P0 ;  /* 0xff80000048487808 */ /* 0x000fc40004000000 */
[----:B------:R-:W-:Y:S02]  /*74d0*/  ISETP.NE.AND P0, PT, R29, RZ, PT ;  /* 0x000000ff1d00720c */ /* 0x000fe40003f05270 */
[----:B------:R-:W-:Y:S02]  /*74e0*/  P2R R20, PR, RZ, 0x2 ;  /* 0x00000002ff147803 */ /* 0x000fe40000000000 */
[----:B------:R-:W-:Y:S02]  /*74f0*/  ISETP.GE.AND P1, PT, R33, UR16, PT ;  /* 0x0000001021007c0c */ /* 0x000fe4000bf26270 */
[----:B------:R-:W-:Y:S02]  /*7500*/  FSEL R73, R73, -INF , !P0 ;  /* 0xff80000049497808 */ /* 0x000fe40004000000 */
[----:B------:R-:W-:Y:S02]  /*7510*/  ISETP.NE.AND P0, PT, R109, RZ, PT ;  /* 0x000000ff6d00720c */ /* 0x000fe40003f05270 */
[----:B------:R-:W-:-:S02]  /*7520*/  FSEL R69, R69, -INF , !P1 ;  /* 0xff80000045457808 */ /* 0x000fc40004800000 */
[----:B------:R-:W-:Y:S02]  /*7530*/  ISETP.NE.AND P1, PT, R20, RZ, PT ;  /* 0x000000ff1400720c */ /* 0x000fe40003f25270 */
[----:B------:R-:W-:Y:S02]  /*7540*/  FSEL R80, R80, -INF , !P3 ;  /* 0xff80000050507808 */ /* 0x000fe40005800000 */
[----:B------:R-:W-:Y:S02]  /*7550*/  FSEL R81, R81, -INF , !P4 ;  /* 0xff80000051517808 */ /* 0x000fe40006000000 */
[----:B------:R-:W-:Y:S02]  /*7560*/  FSEL R84, R84, -INF , !P5 ;  /* 0xff80000054547808 */ /* 0x000fe40006800000 */
[----:B------:R-:W-:Y:S02]  /*7570*/  FSEL R85, R85, -INF , !P6 ;  /* 0xff80000055557808 */ /* 0x000fe40007000000 */
[----:B-1----:R-:W-:-:S02]  /*7580*/  FMNMX R25, R10, R25, !PT ;  /* 0x000000190a197209 */ /* 0x002fc40007800000 */
[----:B------:R-:W-:Y:S02]  /*7590*/  FMNMX R10, R24, R9, !PT ;  /* 0x00000009180a7209 */ /* 0x000fe40007800000 */
[----:B------:R-:W-:Y:S01]  /*75a0*/  FSEL R76, R76, -INF , !P1 ;  /* 0xff8000004c4c7808 */ /* 0x000fe20004800000 */
[----:B------:R-:W1:Y:S01]  /*75b0*/  SHFL.BFLY PT, R6, R25, 0x2, 0x1f ;  /* 0x0c401f0019067f89 */ /* 0x000e6200000e0000 */
[----:B------:R-:W-:Y:S02]  /*75c0*/  ISETP.NE.AND P1, PT, R110, RZ, PT ;  /* 0x000000ff6e00720c */ /* 0x000fe40003f25270 */
[----:B-1----:R-:W-:-:S04]  /*75d0*/  FMNMX R6, R25, R6, !PT ;  /* 0x0000000619067209 */ /* 0x002fc80007800000 */
[----:B------:R-:W-:-:S04]  /*75e0*/  FSETP.NEU.AND P2, PT, R6, -INF , PT ;  /* 0xff8000000600780b */ /* 0x000fc80003f4d000 */
[----:B------:R-:W-:Y:S02]  /*75f0*/  FSEL R43, R6, RZ, P2 ;  /* 0x000000ff062b7208 */ /* 0x000fe40001000000 */
[----:B------:R-:W-:-:S03]  /*7600*/  ISETP.NE.AND P2, PT, R12, RZ, PT ;  /* 0x000000ff0c00720c */ /* 0x000fc60003f45270 */
[----:B------:R-:W-:Y:S01]  /*7610*/  FMUL R109, R43, UR17 ;  /* 0x000000112b6d7c20 */ /* 0x000fe20008400000 */
[----:B------:R-:W-:Y:S01]  /*7620*/  FSEL R77, R77, -INF , !P2 ;  /* 0xff8000004d4d7808 */ /* 0x000fe20005000000 */
[----:B------:R-:W-:Y:S02]  /*7630*/  FADD R43, -R43, R8 ;  /* 0x000000082b2b7221 */ /* 0x000fe40000000100 */
[--C-:B------:R-:W-:Y:S01]  /*7640*/  FFMA R20, R5, UR17, -R109.reuse ;  /* 0x0000001105147c23 */ /* 0x100fe2000800086d */
[----:B------:R-:W-:Y:S01]  /*7650*/  FMNMX R5, R13, R10, !PT ;  /* 0x0000000a0d057209 */ /* 0x000fe20007800000 */
[--C-:B------:R-:W-:Y:S01]  /*7660*/  FFMA R29, R27, UR17, -R109.reuse ;  /* 0x000000111b1d7c23 */ /* 0x100fe2000800086d */
[--C-:B------:R-:W-:Y:S01]  /*7670*/  FFMA R27, R30, UR17, -R109.reuse ;  /* 0x000000111e1b7c23 */ /* 0x100fe2000800086d */
        /* <DEDUP_REMOVED lines=18> */
[----:B------:R-:W1:Y:S01]  /*77a0*/  MUFU.EX2 R25, R20 ;  /* 0x0000001400197308 */ /* 0x000e620000000800 */
[----:B------:R-:W-:Y:S01]  /*77b0*/  FMNMX R5, R11, R10, !PT ;  /* 0x0000000a0b057209 */ /* 0x000fe20007800000 */
[----:B------:R-:W-:Y:S01]  /*77c0*/  @!P3 FMUL R29, R29, 0.5 ;  /* 0x3f0000001d1db820 */ /* 0x000fe20000400000 */
[--C-:B------:R-:W-:Y:S01]  /*77d0*/  FFMA R42, R55, UR17, -R109.reuse ;  /* 0x00000011372a7c23 */ /* 0x100fe2000800086d */
[----:B------:R-:W-:Y:S01]  /*77e0*/  @!P4 FMUL R27, R27, 0.5 ;  /* 0x3f0000001b1bc820 */ /* 0x000fe20000400000 */
[----:B------:R-:W-:Y:S01]  /*77f0*/  FMNMX R5, R26, R5, !PT ;  /* 0x000000051a057209 */ /* 0x000fe20007800000 */
[--C-:B------:R-:W-:Y:S01]  /*7800*/  FFMA R47, R59, UR17, -R109.reuse ;  /* 0x000000113b2f7c23 */ /* 0x100fe2000800086d */
[--C-:B------:R-:W-:Y:S01]  /*7810*/  FFMA R50, R62, UR17, -R109.reuse ;  /* 0x000000113e327c23 */ /* 0x100fe2000800086d */
[----:B------:R-:W2:Y:S01]  /*7820*/  MUFU.EX2 R10, R29 ;  /* 0x0000001d000a7308 */ /* 0x000ea20000000800 */
[----:B------:R-:W-:Y:S01]  /*7830*/  FMNMX R12, R40, R5, !PT ;  /* 0x00000005280c7209 */ /* 0x000fe20007800000 */
[----:B------:R-:W-:Y:S01]  /*7840*/  @!P5 FMUL R31, R31, 0.5 ;  /* 0x3f0000001f1fd820 */ /* 0x000fe20000400000 */
[--C-:B------:R-:W-:Y:S01]  /*7850*/  FFMA R55, R67, UR17, -R109.reuse ;  /* 0x0000001143377c23 */ /* 0x100fe2000800086d */
[----:B------:R-:W-:Y:S01]  /*7860*/  @!P6 FMUL R34, R34, 0.5 ;  /* 0x3f0000002222e820 */ /* 0x000fe20000400000 */
[----:B------:R-:W-:Y:S01]  /*7870*/  FMNMX R5, R41, R12, !PT ;  /* 0x0000000c29057209 */ /* 0x000fe20007800000 */
[--C-:B------:R-:W-:Y:S01]  /*7880*/  FFMA R59, R71, UR17, -R109.reuse ;  /* 0x00000011473b7c23 */ /* 0x100fe2000800086d */
[--C-:B------:R-:W-:Y:S01]  /*7890*/  FFMA R62, R74, UR17, -R109.reuse ;  /* 0x000000114a3e7c23 */ /* 0x100fe2000800086d */
[----:B------:R-:W3:Y:S01]  /*78a0*/  MUFU.EX2 R27, R27 ;  /* 0x0000001b001b7308 */ /* 0x000ee20000000800 */
[----:B-1----:R-:W-:Y:S01]  /*78b0*/  @!P2 FMUL R25, R25, R25 ;  /* 0x000000191919a220 */ /* 0x002fe20000400000 */
[----:B------:R-:W-:Y:S01]  /*78c0*/  FSETP.GEU.AND P2, PT, R35, -126, PT ;  /* 0xc2fc00002300780b */ /* 0x000fe20003f4e000 */
[--C-:B------:R-:W-:Y:S01]  /*78d0*/  FFMA R67, R79, UR17, -R109.reuse ;  /* 0x000000114f437c23 */ /* 0x100fe2000800086d */
[----:B------:R-:W-:Y:S01]  /*78e0*/  FMNMX R20, R44, R5, !PT ;  /* 0x000000052c147209 */ /* 0x000fe20007800000 */
[--C-:B------:R-:W-:Y:S01]  /*78f0*/  FFMA R71, R83, UR17, -R109.reuse ;  /* 0x0000001153477c23 */ /* 0x100fe2000800086d */
[--C-:B------:R-:W-:Y:S01]  /*7900*/  FFMA R87, R87, UR17, -R109.reuse ;  /* 0x0000001157577c23 */ /* 0x100fe2000800086d */
[----:B------:R-:W-:Y:S01]  /*7910*/  FFMA R74, R86, UR17, -R109 ;  /* 0x00000011564a7c23 */ /* 0x000fe2000800086d */
[----:B------:R-:W-:Y:S01]  /*7920*/  FMNMX R5, R45, R20, !PT ;  /* 0x000000142d057209 */ /* 0x000fe20007800000 */
[----:B------:R-:W1:Y:S01]  /*7930*/  MUFU.EX2 R12, R31 ;  /* 0x0000001f000c7308 */ /* 0x000e620000000800 */
[----:B--2---:R-:W-:Y:S01]  /*7940*/  @!P3 FMUL R10, R10, R10 ;  /* 0x0000000a0a0ab220 */ /* 0x004fe20000400000 */
[----:B------:R-:W-:Y:S01]  /*7950*/  FSETP.GEU.AND P3, PT, R38, -126, PT ;  /* 0xc2fc00002600780b */ /* 0x000fe20003f6e000 */
[----:B------:R-:W-:Y:S01]  /*7960*/  FMUL R111, R43, UR17 ;  /* 0x000000112b6f7c20 */ /* 0x000fe20008400000 */
[----:B------:R-:W-:-:S02]  /*7970*/  FMNMX R20, R48, R5, !PT ;  /* 0x0000000530147209 */ /* 0x000fc40007800000 */
[----:B------:R-:W-:Y:S02]  /*7980*/  @!P2 FMUL R35, R35, 0.5 ;  /* 0x3f0000002323a820 */ /* 0x000fe40000400000 */
[----:B------:R-:W-:Y:S01]  /*7990*/  FMNMX R5, R49, R20, !PT ;  /* 0x0000001431057209 */ /* 0x000fe20007800000 */
[----:B------:R2:W4:Y:S01]  /*79a0*/  MUFU.EX2 R29, R34 ;  /* 0x00000022001d7308 */ /* 0x0005220000000800 */
[----:B---3--:R-:W-:Y:S01]  /*79b0*/  @!P4 FMUL R27, R27, R27 ;  /* 0x0000001b1b1bc220 */ /* 0x008fe20000400000 */
[----:B------:R-:W-:Y:S02]  /*79c0*/  FSETP.GEU.AND P4, PT, R39, -126, PT ;  /* 0xc2fc00002700780b */ /* 0x000fe40003f8e000 */
[----:B------:R-:W-:Y:S02]  /*79d0*/  FMNMX R30, R52, R5, !PT ;  /* 0x00000005341e7209 */ /* 0x000fe40007800000 */
[----:B------:R-:W-:Y:S02]  /*79e0*/  @!P3 FMUL R38, R38, 0.5 ;  /* 0x3f0000002626b820 */ /* 0x000fe40000400000 */
[----:B------:R3:W5:Y:S01]  /*79f0*/  MUFU.EX2 R20, R35 ;  /* 0x0000002300147308 */ /* 0x0007620000000800 */
[----:B-1----:R-:W-:Y:S01]  /*7a00*/  @!P5 FMUL R12, R12, R12 ;  /* 0x0000000c0c0cd220 */ /* 0x002fe20000400000 */
[----:B------:R-:W-:Y:S01]  /*7a10*/  FSETP.GEU.AND P5, PT, R33, -126, PT ;  /* 0xc2fc00002100780b */ /* 0x000fe20003fae000 */
[----:B--2---:R-:W-:Y:S01]  /*7a20*/  FFMA R34, R14, UR17, -R109 ;  /* 0x000000110e227c23 */ /* 0x004fe2000800086d */
[----:B------:R-:W-:-:S03]  /*7a30*/  FMNMX R5, R53, R30, !PT ;  /* 0x0000001e35057209 */ /* 0x000fc60007800000 */
[----:B------:R-:W-:Y:S01]  /*7a40*/  @!P4 FMUL R39, R39, 0.5 ;  /* 0x3f0000002727c820 */ /* 0x000fe20000400000 */
[----:B------:R1:W2:Y:S01]  /*7a50*/  MUFU.EX2 R31, R38 ;  /* 0x00000026001f7308 */ /* 0x0002a20000000800 */
[--C-:B---3--:R-:W-:Y:S01]  /*7a60*/  FFMA R35, R46, UR17, -R109.reuse ;  /* 0x000000112e237c23 */ /* 0x108fe2000800086d */
[----:B----4-:R-:W-:Y:S01]  /*7a70*/  @!P6 FMUL R29, R29, R29 ;  /* 0x0000001d1d1de220 */ /* 0x010fe20000400000 */
[----:B------:R-:W-:Y:S01]  /*7a80*/  FSETP.GEU.AND P6, PT, R34, -126, PT ;  /* 0xc2fc00002200780b */ /* 0x000fe20003fce000 */
[--C-:B------:R-:W-:Y:S01]  /*7a90*/  FFMA R46, R58, UR17, -R109.reuse ;  /* 0x000000113a2e7c23 */ /* 0x100fe2000800086d */
[----:B------:R-:W-:Y:S01]  /*7aa0*/  FMNMX R30, R56, R5, !PT ;  /* 0x00000005381e7209 */ /* 0x000fe20007800000 */
[--C-:B------:R-:W-:Y:S01]  /*7ab0*/  FFMA R58, R70, UR17, -R109.reuse ;  /* 0x00000011463a7c23 */ /* 0x100fe2000800086d */
[----:B------:R-:W-:Y:S01]  /*7ac0*/  @!P5 FMUL R33, R33, 0.5 ;  /* 0x3f0000002121d820 */ /* 0x000fe20000400000 */
[----:B------:R3:W4:Y:S01]  /*7ad0*/  MUFU.EX2 R14, R39 ;  /* 0x00000027000e7308 */ /* 0x0007220000000800 */
[----:B-----5:R-:W-:Y:S01]  /*7ae0*/  @!P2 FMUL R20, R20, R20 ;  /* 0x000000141414a220 */ /* 0x020fe20000400000 */
[----:B------:R-:W-:Y:S01]  /*7af0*/  FSETP.GEU.AND P2, PT, R35, -126, PT ;  /* 0xc2fc00002300780b */ /* 0x000fe20003f4e000 */
[--C-:B-1----:R-:W-:Y:S01]  /*7b00*/  FFMA R38, R51, UR17, -R109.reuse ;  /* 0x0000001133267c23 */ /* 0x102fe2000800086d */
[----:B------:R-:W-:Y:S01]  /*7b10*/  FMNMX R5, R57, R30, !PT ;  /* 0x0000001e39057209 */ /* 0x000fe20007800000 */
[--C-:B------:R-:W-:Y:S01]  /*7b20*/  FFMA R51, R63, UR17, -R109.reuse ;  /* 0x000000113f337c23 */ /* 0x100fe2000800086d */
[--C-:B------:R-:W-:Y:S01]  /*7b30*/  FFMA R63, R75, UR17, -R109.reuse ;  /* 0x000000114b3f7c23 */ /* 0x100fe2000800086d */
[--C-:B------:R-:W-:Y:S01]  /*7b40*/  FFMA R70, R82, UR17, -R109.reuse ;  /* 0x0000001152467c23 */ /* 0x100fe2000800086d */
[----:B------:R-:W1:Y:S01]  /*7b50*/  MUFU.EX2 R33, R33 ;  /* 0x0000002100217308 */ /* 0x000e620000000800 */
[----:B--2---:R-:W-:Y:S01]  /*7b60*/  @!P3 FMUL R31, R31, R31 ;  /* 0x0000001f1f1fb220 */ /* 0x004fe20000400000 */
[----:B------:R-:W-:Y:S01]  /*7b70*/  FSETP.GEU.AND P3, PT, R36, -126, PT ;  /* 0xc2fc00002400780b */ /* 0x000fe20003f6e000 */
[----:B------:R-:W-:Y:S01]  /*7b80*/  @!P6 FMUL R34, R34, 0.5 ;  /* 0x3f0000002222e820 */ /* 0x000fe20000400000 */
[--C-:B---3--:R-:W-:Y:S01]  /*7b90*/  FFMA R39, R54, UR17, -R109.reuse ;  /* 0x0000001136277c23 */ /* 0x108fe2000800086d */
[----:B------:R-:W-:Y:S01]  /*7ba0*/  FMNMX R30, R60, R5, !PT ;  /* 0x000000053c1e7209 */ /* 0x000fe20007800000 */
[--C-:B------:R-:W-:Y:S01]  /*7bb0*/  FFMA R54, R66, UR17, -R109.reuse ;  /* 0x0000001142367c23 */ /* 0x100fe2000800086d */
[----:B------:R-:W-:Y:S01]  /*7bc0*/  @!P2 FMUL R35, R35, 0.5 ;  /* 0x3f0000002323a820 */ /* 0x000fe20000400000 */
[----:B------:R-:W-:Y:S01]  /*7bd0*/  FFMA R66, R78, UR17, -R109 ;  /* 0x000000114e427c23 */ /* 0x000fe2000800086d */
[----:B----4-:R-:W-:Y:S01]  /*7be0*/  @!P4 FMUL R14, R14, R14 ;  /* 0x0000000e0e0ec220 */ /* 0x010fe20000400000 */
[----:B------:R-:W-:Y:S01]  /*7bf0*/  FSETP.GEU.AND P4, PT, R37, -126, PT ;  /* 0xc2fc00002500780b */ /* 0x000fe20003f8e000 */
[----:B------:R-:W2:Y:S01]  /*7c00*/  MUFU.EX2 R34, R34 ;  /* 0x0000002200227308 */ /* 0x000ea20000000800 */
[----:B------:R-:W-:-:S03]  /*7c10*/  FMNMX R5, R61, R30, !PT ;  /* 0x0000001e3d057209 */ /* 0x000fc60007800000 */
[----:B------:R-:W-:Y:S01]  /*7c20*/  @!P3 FMUL R36, R36, 0.5 ;  /* 0x3f0000002424b820 */ /* 0x000fe20000400000 */
[----:B------:R-:W-:Y:S01]  /*7c30*/  FMNMX R30, R64, R5, !PT ;  /* 0x00000005401e7209 */ /* 0x000fe20007800000 */
[----:B-1----:R-:W-:Y:S01]  /*7c40*/  @!P5 FMUL R33, R33, R33 ;  /* 0x000000212121d220 */ /* 0x002fe20000400000 */
[----:B------:R-:W-:Y:S01]  /*7c50*/  FSETP.GEU.AND P5, PT, R38, -126, PT ;  /* 0xc2fc00002600780b */ /* 0x000fe20003fae000 */
[----:B------:R-:W1:Y:S01]  /*7c60*/  MUFU.EX2 R35, R35 ;  /* 0x0000002300237308 */ /* 0x000e620000000800 */
[----:B------:R-:W-:-:S03]  /*7c70*/  FMNMX R5, R65, R30, !PT ;  /* 0x0000001e41057209 */ /* 0x000fc60007800000 */
[----:B------:R-:W-:Y:S01]  /*7c80*/  @!P4 FMUL R37, R37, 0.5 ;  /* 0x3f0000002525c820 */ /* 0x000fe20000400000 */
[----:B------:R-:W-:-:S03]  /*7c90*/  FMNMX R30, R68, R5, !PT ;  /* 0x00000005441e7209 */ /* 0x000fc60007800000 */
[----:B------:R-:W3:Y:S01]  /*7ca0*/  MUFU.EX2 R36, R36 ;  /* 0x0000002400247308 */ /* 0x000ee20000000800 */
[----:B--2---:R-:W-:Y:S01]  /*7cb0*/  @!P6 FMUL R34, R34, R34 ;  /* 0x000000222222e220 */ /* 0x004fe20000400000 */
[----:B------:R-:W-:Y:S02]  /*7cc0*/  FSETP.GEU.AND P6, PT, R39, -126, PT ;  /* 0xc2fc00002700780b */ /* 0x000fe40003fce000 */
[----:B------:R-:W-:Y:S01]  /*7cd0*/  @!P5 FMUL R38, R38, 0.5 ;  /* 0x3f0000002626d820 */ /* 0x000fe20000400000 */
[----:B------:R-:W-:-:S03]  /*7ce0*/  FMNMX R5, R69, R30, !PT ;  /* 0x0000001e45057209 */ /* 0x000fc60007800000 */
[----:B------:R-:W2:Y:S01]  /*7cf0*/  MUFU.EX2 R37, R37 ;  /* 0x0000002500257308 */ /* 0x000ea20000000800 */
[----:B-1----:R-:W-:Y:S01]  /*7d00*/  @!P2 FMUL R35, R35, R35 ;  /* 0x000000232323a220 */ /* 0x002fe20000400000 */
[----:B------:R-:W-:Y:S02]  /*7d10*/  FSETP.GEU.AND P2, PT, R42, -126, PT ;  /* 0xc2fc00002a00780b */ /* 0x000fe40003f4e000 */
[----:B------:R-:W-:-:S03]  /*7d20*/  FMNMX R30, R72, R5, !PT ;  /* 0x00000005481e7209 */ /* 0x000fc60007800000 */
[----:B------:R-:W-:Y:S01]  /*7d30*/  @!P6 FMUL R39, R39, 0.5 ;  /* 0x3f0000002727e820 */ /* 0x000fe20000400000 */
[----:B------:R-:W1:Y:S01]  /*7d40*/  MUFU.EX2 R38, R38 ;  /* 0x0000002600267308 */ /* 0x000e620000000800 */
[----:B---3--:R-:W-:Y:S01]  /*7d50*/  @!P3 FMUL R36, R36, R36 ;  /* 0x000000242424b220 */ /* 0x008fe20000400000 */
[----:B------:R-:W-:Y:S02]  /*7d60*/  FSETP.GEU.AND P3, PT, R46, -126, PT ;  /* 0xc2fc00002e00780b */ /* 0x000fe40003f6e000 */
[----:B------:R-:W-:-:S03]  /*7d70*/  FMNMX R5, R73, R30, !PT ;  /* 0x0000001e49057209 */ /* 0x000fc60007800000 */
[----:B------:R-:W-:Y:S01]  /*7d80*/  @!P2 FMUL R42, R42, 0.5 ;  /* 0x3f0000002a2aa820 */ /* 0x000fe20000400000 */
[----:B------:R-:W3:Y:S01]  /*7d90*/  MUFU.EX2 R39, R39 ;  /* 0x0000002700277308 */ /* 0x000ee20000000800 */
[----:B--2---:R-:W-:Y:S01]  /*7da0*/  @!P4 FMUL R37, R37, R37 ;  /* 0x000000252525c220 */ /* 0x004fe20000400000 */
[----:B------:R-:W-:Y:S02]  /*7db0*/  FSETP.GEU.AND P4, PT, R47, -126, PT ;  /* 0xc2fc00002f00780b */ /* 0x000fe40003f8e000 */
[----:B------:R-:W-:-:S03]  /*7dc0*/  FMNMX R30, R76, R5, !PT ;  /* 0x000000054c1e7209 */ /* 0x000fc60007800000 */
[----:B------:R-:W-:Y:S01]  /*7dd0*/  @!P3 FMUL R46, R46, 0.5 ;  /* 0x3f0000002e2eb820 */ /* 0x000fe20000400000 */
[----:B------:R-:W2:Y:S01]  /*7de0*/  MUFU.EX2 R42, R42 ;  /* 0x0000002a002a7308 */ /* 0x000ea20000000800 */
[----:B-1----:R-:W-:Y:S01]  /*7df0*/  @!P5 FMUL R38, R38, R38 ;  /* 0x000000262626d220 */ /* 0x002fe20000400000 */
[----:B------:R-:W-:Y:S02]  /*7e00*/  FSETP.GEU.AND P5, PT, R50, -126, PT ;  /* 0xc2fc00003200780b */ /* 0x000fe40003fae000 */
[----:B------:R-:W-:-:S03]  /*7e10*/  FMNMX R5, R77, R30, !PT ;  /* 0x0000001e4d057209 */ /* 0x000fc60007800000 */
[----:B------:R-:W-:Y:S01]  /*7e20*/  @!P4 FMUL R47, R47, 0.5 ;  /* 0x3f0000002f2fc820 */ /* 0x000fe20000400000 */
[----:B------:R-:W1:Y:S01]  /*7e30*/  MUFU.EX2 R46, R46 ;  /* 0x0000002e002e7308 */ /* 0x000e620000000800 */
[----:B---3--:R-:W-:Y:S01]  /*7e40*/  @!P6 FMUL R39, R39, R39 ;  /* 0x000000272727e220 */ /* 0x008fe20000400000 */
[----:B------:R-:W-:Y:S02]  /*7e50*/  FMNMX R30, R80, R5, !PT ;  /* 0x00000005501e7209 */ /* 0x000fe40007800000 */
[----:B------:R-:W-:Y:S02]  /*7e60*/  FSETP.GEU.AND P6, PT, R51, -126, PT ;  /* 0xc2fc00003300780b */ /* 0x000fe40003fce000 */
[----:B------:R-:W-:Y:S01]  /*7e70*/  FMNMX R5, R81, R30, !PT ;  /* 0x0000001e51057209 */ /* 0x000fe20007800000 */
[----:B------:R-:W-:Y:S01]  /*7e80*/  @!P5 FMUL R50, R50, 0.5 ;  /* 0x3f0000003232d820 */ /* 0x000fe20000400000 */
[----:B------:R-:W3:Y:S01]  /*7e90*/  MUFU.EX2 R47, R47 ;  /* 0x0000002f002f7308 */ /* 0x000ee20000000800 */
[----:B--2---:R-:W-:Y:S01]  /*7ea0*/  @!P2 FMUL R42, R42, R42 ;  /* 0x0000002a2a2aa220 */ /* 0x004fe20000400000 */
[----:B------:R-:W-:-:S02]  /*7eb0*/  FSETP.GEU.AND P2, PT, R54, -126, PT ;  /* 0xc2fc00003600780b */ /* 0x000fc40003f4e000 */
[----:B------:R-:W-:-:S04]  /*7ec0*/  FMNMX R30, R84, R5, !PT ;  /* 0x00000005541e7209 */ /* 0x000fc80007800000 */
[----:B------:R-:W2:Y:S01]  /*7ed0*/  MUFU.EX2 R50, R50 ;  /* 0x0000003200327308 */ /* 0x000ea20000000800 */
[----:B-1----:R-:W-:Y:S01]  /*7ee0*/  @!P3 FMUL R46, R46, R46 ;  /* 0x0000002e2e2eb220 */ /* 0x002fe20000400000 */
[----:B------:R-:W-:Y:S01]  /*7ef0*/  FSETP.GEU.AND P3, PT, R55, -126, PT ;  /* 0xc2fc00003700780b */ /* 0x000fe20003f6e000 */
[----:B------:R-:W-:Y:S01]  /*7f00*/  @!P6 FMUL R51, R51, 0.5 ;  /* 0x3f0000003333e820 */ /* 0x000fe20000400000 */
[----:B------:R-:W-:Y:S01]  /*7f10*/  FMNMX R30, R85, R30, !PT ;  /* 0x0000001e551e7209 */ /* 0x000fe20007800000 */
[----:B------:R-:W-:Y:S01]  /*7f20*/  FADD R8, R25, R46 ;  /* 0x0000002e19087221 */ /* 0x000fe20000000000 */
[----:B------:R-:W-:Y:S01]  /*7f30*/  F2FP.F16.F32.PACK_AB R25, R10, R25 ;  /* 0x000000190a19723e */ /* 0x000fe200000000ff */
[----:B------:R-:W-:Y:S02]  /*7f40*/  @!P2 FMUL R54, R54, 0.5 ;  /* 0x3f0000003636a820 */ /* 0x000fe40000400000 */
[----:B------:R-:W1:Y:S01]  /*7f50*/  SHFL.BFLY PT, R5, R30, 0x1, 0x1f ;  /* 0x0c201f001e057f89 */ /* 0x000e6200000e0000 */
[----:B---3--:R-:W-:Y:S01]  /*7f60*/  @!P4 FMUL R47, R47, R47 ;  /* 0x0000002f2f2fc220 */ /* 0x008fe20000400000 */
[----:B------:R-:W-:Y:S01]  /*7f70*/  FSETP.GEU.AND P4, PT, R58, -126, PT ;  /* 0xc2fc00003a00780b */ /* 0x000fe20003f8e000 */
[----:B------:R-:W3:Y:S03]  /*7f80*/  MUFU.EX2 R51, R51 ;  /* 0x0000003300337308 */ /* 0x000ee60000000800 */
[----:B------:R-:W-:Y:S01]  /*7f90*/  @!P3 FMUL R55, R55, 0.5 ;  /* 0x3f0000003737b820 */ /* 0x000fe20000400000 */
[----:B--2---:R-:W-:Y:S01]  /*7fa0*/  @!P5 FMUL R50, R50, R50 ;  /* 0x000000323232d220 */ /* 0x004fe20000400000 */
[----:B------:R-:W-:-:S03]  /*7fb0*/  FSETP.GEU.AND P5, PT, R59, -126, PT ;  /* 0xc2fc00003b00780b */ /* 0x000fc60003fae000 */
[----:B------:R-:W2:Y:S04]  /*7fc0*/  MUFU.EX2 R54, R54 ;  /* 0x0000003600367308 */ /* 0x000ea80000000800 */
[----:B------:R-:W-:-:S04]  /*7fd0*/  @!P4 FMUL R58, R58, 0.5 ;  /* 0x3f0000003a3ac820 */ /* 0x000fc80000400000 */
[----:B------:R-:W4:Y:S01]  /*7fe0*/  MUFU.EX2 R55, R55 ;  /* 0x0000003700377308 */ /* 0x000f220000000800 */
[----:B---3--:R-:W-:Y:S01]  /*7ff0*/  @!P6 FMUL R51, R51, R51 ;  /* 0x000000333333e220 */ /* 0x008fe20000400000 */
[----:B------:R-:W-:Y:S01]  /*8000*/  FSETP.GEU.AND P6, PT, R62, -126, PT ;  /* 0xc2fc00003e00780b */ /* 0x000fe20003fce000 */
[----:B------:R-:W-:Y:S01]  /*8010*/  @!P5 FMUL R59, R59, 0.5 ;  /* 0x3f0000003b3bd820 */ /* 0x000fe20000400000 */
[----:B-1----:R-:W-:-:S04]  /*8020*/  FMNMX R5, R30, R5, !PT ;  /* 0x000000051e057209 */ /* 0x002fc80007800000 */
[----:B------:R-:W1:Y:S01]  /*8030*/  MUFU.EX2 R58, R58 ;  /* 0x0000003a003a7308 */ /* 0x000e620000000800 */
[----:B--2---:R-:W-:Y:S01]  /*8040*/  @!P2 FMUL R54, R54, R54 ;  /* 0x000000363636a220 */ /* 0x004fe20000400000 */
[----:B------:R-:W-:Y:S01]  /*8050*/  FSETP.GEU.AND P2, PT, R63, -126, PT ;  /* 0xc2fc00003f00780b */ /* 0x000fe20003f4e000 */
[----:B------:R-:W2:Y:S04]  /*8060*/  SHFL.BFLY PT, R30, R5, 0x2, 0x1f ;  /* 0x0c401f00051e7f89 */ /* 0x000ea800000e0000 */
[----:B------:R-:W-:Y:S01]  /*8070*/  @!P6 FMUL R62, R62, 0.5 ;  /* 0x3f0000003e3ee820 */ /* 0x000fe20000400000 */
[----:B------:R-:W3:Y:S01]  /*8080*/  MUFU.EX2 R59, R59 ;  /* 0x0000003b003b7308 */ /* 0x000ee20000000800 */
[----:B----4-:R-:W-:Y:S01]  /*8090*/  @!P3 FMUL R55, R55, R55 ;  /* 0x000000373737b220 */ /* 0x010fe20000400000 */
[----:B------:R-:W-:-:S05]  /*80a0*/  FSETP.GEU.AND P3, PT, R66, -126, PT ;  /* 0xc2fc00004200780b */ /* 0x000fca0003f6e000 */
[----:B------:R-:W-:Y:S01]  /*80b0*/  @!P2 FMUL R63, R63, 0.5 ;  /* 0x3f0000003f3fa820 */ /* 0x000fe20000400000 */
[----:B------:R-:W4:Y:S01]  /*80c0*/  MUFU.EX2 R62, R62 ;  /* 0x0000003e003e7308 */ /* 0x000f220000000800 */
[----:B-1----:R-:W-:Y:S01]  /*80d0*/  @!P4 FMUL R58, R58, R58 ;  /* 0x0000003a3a3ac220 */ /* 0x002fe20000400000 */
[----:B------:R-:W-:-:S05]  /*80e0*/  FSETP.GEU.AND P4, PT, R67, -126, PT ;  /* 0xc2fc00004300780b */ /* 0x000fca0003f8e000 */
[----:B------:R-:W-:Y:S01]  /*80f0*/  @!P3 FMUL R66, R66, 0.5 ;  /* 0x3f0000004242b820 */ /* 0x000fe20000400000 */
[----:B------:R-:W1:Y:S01]  /*8100*/  MUFU.EX2 R63, R63 ;  /* 0x0000003f003f7308 */ /* 0x000e620000000800 */
[----:B---3--:R-:W-:Y:S01]  /*8110*/  @!P5 FMUL R59, R59, R59 ;  /* 0x0000003b3b3bd220 */ /* 0x008fe20000400000 */
[----:B------:R-:W-:Y:S02]  /*8120*/  FSETP.GEU.AND P5, PT, R70, -126, PT ;  /* 0xc2fc00004600780b */ /* 0x000fe40003fae000 */
[----:B--2---:R-:W-:-:S03]  /*8130*/  FMNMX R5, R5, R30, !PT ;  /* 0x0000001e05057209 */ /* 0x004fc60007800000 */
[----:B------:R-:W-:Y:S01]  /*8140*/  @!P4 FMUL R67, R67, 0.5 ;  /* 0x3f0000004343c820 */ /* 0x000fe20000400000 */
[----:B------:R-:W2:Y:S01]  /*8150*/  MUFU.EX2 R66, R66 ;  /* 0x0000004200427308 */ /* 0x000ea20000000800 */
[----:B----4-:R-:W-:Y:S01]  /*8160*/  @!P6 FMUL R62, R62, R62 ;  /* 0x0000003e3e3ee220 */ /* 0x010fe20000400000 */
[----:B------:R-:W-:-:S04]  /*8170*/  FSETP.NEU.AND P6, PT, R5, -INF , PT ;  /* 0xff8000000500780b */ /* 0x000fc80003fcd000 */
[----:B------:R-:W-:Y:S01]  /*8180*/  FSEL R30, R5, RZ, P6 ;  /* 0x000000ff051e7208 */ /* 0x000fe20003000000 */
[----:B------:R-:W-:Y:S01]  /*8190*/  @!P5 FMUL R70, R70, 0.5 ;  /* 0x3f0000004646d820 */ /* 0x000fe20000400000 */
[----:B------:R-:W3:Y:S01]  /*81a0*/  MUFU.EX2 R67, R67 ;  /* 0x0000004300437308 */ /* 0x000ee20000000800 */
[----:B-1----:R-:W-:Y:S01]  /*81b0*/  @!P2 FMUL R63, R63, R63 ;  /* 0x0000003f3f3fa220 */ /* 0x002fe20000400000 */
[----:B------:R-:W-:Y:S01]  /*81c0*/  FSETP.GEU.AND P2, PT, R71, -126, PT ;  /* 0xc2fc00004700780b */ /* 0x000fe20003f4e000 */
[----:B------:R-:W-:Y:S01]  /*81d0*/  FMUL R75, R30, UR17 ;  /* 0x000000111e4b7c20 */ /* 0x000fe20008400000 */
[----:B------:R-:W-:Y:S01]  /*81e0*/  FSETP.GEU.AND P6, PT, R74, -126, PT ;  /* 0xc2fc00004a00780b */ /* 0x000fe20003fce000 */
[----:B------:R-:W-:Y:S02]  /*81f0*/  FADD R30, -R30, R9 ;  /* 0x000000091e1e7221 */ /* 0x000fe40000000100 */
[--C-:B------:R-:W-:Y:S01]  /*8200*/  FFMA R24, R24, UR17, -R75.reuse ;  /* 0x0000001118187c23 */ /* 0x100fe2000800084b */
[----:B------:R-:W1:Y:S01]  /*8210*/  MUFU.EX2 R70, R70 ;  /* 0x0000004600467308 */ /* 0x000e620000000800 */
[----:B--2---:R-:W-:Y:S01]  /*8220*/  @!P3 FMUL R66, R66, R66 ;  /* 0x000000424242b220 */ /* 0x004fe20000400000 */
[----:B------:R-:W-:Y:S01]  /*8230*/  FSETP.GEU.AND P3, PT, R87, -126, PT ;  /* 0xc2fc00005700780b */ /* 0x000fe20003f6e000 */
[--C-:B------:R-:W-:Y:S01]  /*8240*/  FFMA R78, R13, UR17, -R75.reuse ;  /* 0x000000110d4e7c23 */ /* 0x100fe2000800084b */
[--C-:B------:R-:W-:Y:S01]  /*8250*/  FFMA R28, R28, UR17, -R75.reuse ;  /* 0x000000111c1c7c23 */ /* 0x100fe2000800084b */
[--C-:B------:R-:W-:Y:S01]  /*8260*/  FFMA R32, R32, UR17, -R75.reuse ;  /* 0x0000001120207c23 */ /* 0x100fe2000800084b */
[--C-:B------:R-:W-:Y:S01]  /*8270*/  FFMA R79, R21, UR17, -R75.reuse ;  /* 0x00000011154f7c23 */ /* 0x100fe2000800084b */
[----:B------:R-:W-:Y:S01]  /*8280*/  @!P2 FMUL R71, R71, 0.5 ;  /* 0x3f0000004747a820 */ /* 0x000fe20000400000 */
[--C-:B------:R-:W-:Y:S01]  /*8290*/  FFMA R15, R15, UR17, -R75.reuse ;  /* 0x000000110f0f7c23 */ /* 0x100fe2000800084b */
[----:B---3--:R-:W-:Y:S01]  /*82a0*/  @!P4 FMUL R67, R67, R67 ;  /* 0x000000434343c220 */ /* 0x008fe20000400000 */
[----:B------:R-:W-:Y:S01]  /*82b0*/  FSETP.GEU.AND P4, PT, R24, -126, PT ;  /* 0xc2fc00001800780b */ /* 0x000fe20003f8e000 */
[----:B------:R-:W-:Y:S01]  /*82c0*/  @!P6 FMUL R74, R74, 0.5 ;  /* 0x3f0000004a4ae820 */ /* 0x000fe20000400000 */
[--C-:B------:R-:W-:Y:S01]  /*82d0*/  FFMA R11, R11, UR17, -R75.reuse ;  /* 0x000000110b0b7c23 */ /* 0x100fe2000800084b */
[----:B------:R-:W2:Y:S01]  /*82e0*/  MUFU.EX2 R71, R71 ;  /* 0x0000004700477308 */ /* 0x000ea20000000800 */
[--C-:B------:R-:W-:Y:S01]  /*82f0*/  FFMA R26, R26, UR17, -R75.reuse ;  /* 0x000000111a1a7c23 */ /* 0x100fe2000800084b */
[----:B------:R-:W-:Y:S01]  /*8300*/  @!P3 FMUL R87, R87, 0.5 ;  /* 0x3f0000005757b820 */ /* 0x000fe20000400000 */
[--C-:B------:R-:W-:Y:S01]  /*8310*/  FFMA R41, R41, UR17, -R75.reuse ;  /* 0x0000001129297c23 */ /* 0x100fe2000800084b */
[----:B-1----:R-:W-:Y:S01]  /*8320*/  @!P5 FMUL R70, R70, R70 ;  /* 0x000000464646d220 */ /* 0x002fe20000400000 */
[----:B------:R-:W-:Y:S01]  /*8330*/  FSETP.GEU.AND P5, PT, R78, -126, PT ;  /* 0xc2fc00004e00780b */ /* 0x000fe20003fae000 */
[--C-:B------:R-:W-:Y:S01]  /*8340*/  FFMA R44, R44, UR17, -R75.reuse ;  /* 0x000000112c2c7c23 */ /* 0x100fe2000800084b */
[--C-:B------:R-:W-:Y:S01]  /*8350*/  FFMA R45, R45, UR17, -R75.reuse ;  /* 0x000000112d2d7c23 */ /* 0x100fe2000800084b */
[----:B------:R-:W1:Y:S01]  /*8360*/  MUFU.EX2 R13, R87 ;  /* 0x00000057000d7308 */ /* 0x000e620000000800 */
[--C-:B------:R-:W-:Y:S01]  /*8370*/  FFMA R48, R48, UR17, -R75.reuse ;  /* 0x0000001130307c23 */ /* 0x100fe2000800084b */
[----:B------:R-:W-:Y:S01]  /*8380*/  @!P4 FMUL R24, R24, 0.5 ;  /* 0x3f0000001818c820 */ /* 0x000fe20000400000 */
[--C-:B------:R-:W-:Y:S01]  /*8390*/  FFMA R52, R52, UR17, -R75.reuse ;  /* 0x0000001134347c23 */ /* 0x100fe2000800084b */
[--C-:B------:R-:W-:Y:S01]  /*83a0*/  FFMA R53, R53, UR17, -R75.reuse ;  /* 0x0000001135357c23 */ /* 0x100fe2000800084b */
[--C-:B------:R-:W-:Y:S01]  /*83b0*/  FFMA R56, R56, UR17, -R75.reuse ;  /* 0x0000001138387c23 */ /* 0x100fe2000800084b */
[--C-:B------:R-:W-:Y:S01]  /*83c0*/  FFMA R49, R49, UR17, -R75.reuse ;  /* 0x0000001131317c23 */ /* 0x100fe2000800084b */
[--C-:B------:R-:W-:Y:S01]  /*83d0*/  FFMA R82, R60, UR17, -R75.reuse ;  /* 0x000000113c527c23 */ /* 0x100fe2000800084b */
[----:B------:R-:W3:Y:S01]  /*83e0*/  MUFU.EX2 R24, R24 ;  /* 0x0000001800187308 */ /* 0x000ee20000000800 */
[----:B--2---:R-:W-:Y:S01]  /*83f0*/  @!P2 FMUL R71, R71, R71 ;  /* 0x000000474747a220 */ /* 0x004fe20000400000 */
[----:B------:R-:W-:Y:S01]  /*8400*/  FSETP.GEU.AND P2, PT, R28, -126, PT ;  /* 0xc2fc00001c00780b */ /* 0x000fe20003f4e000 */
[----:B------:R-:W-:Y:S01]  /*8410*/  @!P5 FMUL R78, R78, 0.5 ;  /* 0x3f0000004e4ed820 */ /* 0x000fe20000400000 */
[--C-:B------:R-:W-:Y:S01]  /*8420*/  FFMA R83, R61, UR17, -R75.reuse ;  /* 0x000000113d537c23 */ /* 0x100fe2000800084b */
[--C-:B------:R-:W-:Y:S01]  /*8430*/  FFMA R64, R64, UR17, -R75.reuse ;  /* 0x0000001140407c23 */ /* 0x100fe2000800084b */
[--C-:B------:R-:W-:Y:S01]  /*8440*/  FFMA R86, R65, UR17, -R75.reuse ;  /* 0x0000001141567c23 */ /* 0x100fe2000800084b */
[--C-:B------:R-:W-:Y:S01]  /*8450*/  FFMA R68, R68, UR17, -R75.reuse ;  /* 0x0000001144447c23 */ /* 0x100fe2000800084b */
[----:B------:R2:W4:Y:S01]  /*8460*/  MUFU.EX2 R21, R78 ;  /* 0x0000004e00157308 */ /* 0x0005220000000800 */
[----:B-1----:R-:W-:Y:S01]  /*8470*/  @!P3 FMUL R13, R13, R13 ;  /* 0x0000000d0d0db220 */ /* 0x002fe20000400000 */
[----:B------:R-:W-:Y:S01]  /*8480*/  FSETP.GEU.AND P3, PT, R32, -126, PT ;  /* 0xc2fc00002000780b */ /* 0x000fe20003f6e000 */
[--C-:B------:R-:W-:Y:S01]  /*8490*/  FFMA R72, R72, UR17, -R75.reuse ;  /* 0x0000001148487c23 */ /* 0x100fe2000800084b */
[--C-:B------:R-:W-:Y:S01]  /*84a0*/  FFMA R76, R76, UR17, -R75.reuse ;  /* 0x000000114c4c7c23 */ /* 0x100fe2000800084b */
[--C-:B------:R-:W-:Y:S01]  /*84b0*/  FFMA R80, R80, UR17, -R75.reuse ;  /* 0x0000001150507c23 */ /* 0x100fe2000800084b */
[--C-:B------:R-:W-:Y:S01]  /*84c0*/  FFMA R69, R69, UR17, -R75.reuse ;  /* 0x0000001145457c23 */ /* 0x100fe2000800084b */
[----:B------:R-:W-:Y:S01]  /*84d0*/  @!P2 FMUL R28, R28, 0.5 ;  /* 0x3f0000001c1ca820 */ /* 0x000fe20000400000 */
[----:B------:R-:W1:Y:S01]  /*84e0*/  MUFU.EX2 R74, R74 ;  /* 0x0000004a004a7308 */ /* 0x000e620000000800 */
[----:B---3--:R-:W-:Y:S01]  /*84f0*/  @!P4 FMUL R24, R24, R24 ;  /* 0x000000181818c220 */ /* 0x008fe20000400000 */
[----:B------:R-:W-:Y:S01]  /*8500*/  FSETP.GEU.AND P4, PT, R15, -126, PT ;  /* 0xc2fc00000f00780b */ /* 0x000fe20003f8e000 */
[--C-:B--2---:R-:W-:Y:S01]  /*8510*/  FFMA R78, R40, UR17, -R75.reuse ;  /* 0x00000011284e7c23 */ /* 0x104fe2000800084b */
[--C-:B------:R-:W-:Y:S01]  /*8520*/  FFMA R81, R81, UR17, -R75.reuse ;  /* 0x0000001151517c23 */ /* 0x100fe2000800084b */
[--C-:B------:R-:W-:Y:S01]  /*8530*/  FFMA R77, R77, UR17, -R75.reuse ;  /* 0x000000114d4d7c23 */ /* 0x100fe2000800084b */
[--C-:B------:R-:W-:Y:S01]  /*8540*/  FFMA R84, R84, UR17, -R75.reuse ;  /* 0x0000001154547c23 */ /* 0x100fe2000800084b */
[----:B------:R-:W-:Y:S01]  /*8550*/  @!P3 FMUL R32, R32, 0.5 ;  /* 0x3f0000002020b820 */ /* 0x000fe20000400000 */
[----:B------:R-:W2:Y:S01]  /*8560*/  MUFU.EX2 R28, R28 ;  /* 0x0000001c001c7308 */ /* 0x000ea20000000800 */
[----:B----4-:R-:W-:Y:S01]  /*8570*/  @!P5 FMUL R21, R21, R21 ;  /* 0x000000151515d220 */ /* 0x010fe20000400000 */
[----:B------:R-:W-:Y:S01]  /*8580*/  FSETP.GEU.AND P5, PT, R11, -126, PT ;  /* 0xc2fc00000b00780b */ /* 0x000fe20003fae000 */
[----:B------:R-:W-:Y:S01]  /*8590*/  FFMA R85, R85, UR17, -R75 ;  /* 0x0000001155557c23 */ /* 0x000fe2000800084b */
[----:B------:R-:W-:Y:S01]  /*85a0*/  FADD R109, R38, R71 ;  /* 0x00000047266d7221 */ /* 0x000fe20000000000 */
[----:B------:R-:W-:Y:S01]  /*85b0*/  FADD R87, R37, R70 ;  /* 0x0000004625577221 */ /* 0x000fe20000000000 */
[----:B------:R-:W-:Y:S01]  /*85c0*/  FMUL R30, R30, UR17 ;  /* 0x000000111e1e7c20 */ /* 0x000fe20008400000 */
[----:B------:R-:W-:Y:S01]  /*85d0*/  @!P4 FMUL R15, R15, 0.5 ;  /* 0x3f0000000f0fc820 */ /* 0x000fe20000400000 */
[----:B------:R-:W3:Y:S01]  /*85e0*/  MUFU.EX2 R32, R32 ;  /* 0x0000002000207308 */ /* 0x000ee20000000800 */
[----:B-1----:R-:W-:Y:S01]  /*85f0*/  @!P6 FMUL R74, R74, R74 ;  /* 0x0000004a4a4ae220 */ /* 0x002fe20000400000 */
[----:B------:R-:W-:-:S02]  /*8600*/  FSETP.GEU.AND P6, PT, R79, -126, PT ;  /* 0xc2fc00004f00780b */ /* 0x000fc40003fce000 */
[----:B------:R-:W-:-:S03]  /*8610*/  F2FP.F16.F32.PACK_AB R37, R38, R37 ;  /* 0x000000252625723e */ /* 0x000fc600000000ff */
[----:B------:R-:W-:Y:S01]  /*8620*/  @!P5 FMUL R11, R11, 0.5 ;  /* 0x3f0000000b0bd820 */ /* 0x000fe20000400000 */
[----:B------:R-:W1:Y:S01]  /*8630*/  MUFU.EX2 R15, R15 ;  /* 0x0000000f000f7308 */ /* 0x000e620000000800 */
[----:B--2---:R-:W-:Y:S01]  /*8640*/  @!P2 FMUL R28, R28, R28 ;  /* 0x0000001c1c1ca220 */ /* 0x004fe20000400000 */
[----:B------:R-:W-:-:S05]  /*8650*/  FSETP.GEU.AND P2, PT, R26, -126, PT ;  /* 0xc2fc00001a00780b */ /* 0x000fca0003f4e000 */
        /* <DEDUP_REMOVED lines=13> */
[----:B------:R-:W2:Y:S01]  /*8730*/  MUFU.EX2 R41, R41 ;  /* 0x0000002900297308 */ /* 0x000ea20000000800 */
[----:B---3--:R-:W-:Y:S01]  /*8740*/  @!P6 FMUL R79, R79, R79 ;  /* 0x0000004f4f4fe220 */ /* 0x008fe20000400000 */
[----:B------:R-:W-:Y:S01]  /*8750*/  FSETP.GEU.AND P6, PT, R78, -126, PT ;  /* 0xc2fc00004e00780b */ /* 0x000fe20003fce000 */
[----:B-1----:R-:W-:-:S04]  /*8760*/  FFMA R26, R57, UR17, -R75 ;  /* 0x00000011391a7c23 */ /* 0x002fc8000800084b */
[----:B------:R-:W-:Y:S01]  /*8770*/  @!P5 FMUL R45, R45, 0.5 ;  /* 0x3f0000002d2dd820 */ /* 0x000fe20000400000 */
[----:B------:R-:W1:Y:S01]  /*8780*/  MUFU.EX2 R44, R44 ;  /* 0x0000002c002c7308 */ /* 0x000e620000000800 */
[----:B----4-:R-:W-:Y:S01]  /*8790*/  @!P2 FMUL R40, R40, R40 ;  /* 0x000000282828a220 */ /* 0x010fe20000400000 */
[----:B------:R-:W-:-:S05]  /*87a0*/  FSETP.GEU.AND P2, PT, R48, -126, PT ;  /* 0xc2fc00003000780b */ /* 0x000fca0003f4e000 */
[----:B------:R-:W-:Y:S01]  /*87b0*/  @!P6 FMUL R78, R78, 0.5 ;  /* 0x3f0000004e4ee820 */ /* 0x000fe20000400000 */
[----:B------:R-:W3:Y:S01]  /*87c0*/  MUFU.EX2 R45, R45 ;  /* 0x0000002d002d7308 */ /* 0x000ee20000000800 */
[----:B--2---:R-:W-:Y:S01]  /*87d0*/  @!P3 FMUL R41, R41, R41 ;  /* 0x000000292929b220 */ /* 0x004fe20000400000 */
[----:B------:R-:W-:-:S05]  /*87e0*/  FSETP.GEU.AND P3, PT, R52, -126, PT ;  /* 0xc2fc00003400780b */ /* 0x000fca0003f6e000 */
[----:B------:R-:W-:Y:S01]  /*87f0*/  @!P2 FMUL R48, R48, 0.5 ;  /* 0x3f0000003030a820 */ /* 0x000fe20000400000 */
[----:B------:R-:W2:Y:S01]  /*8800*/  MUFU.EX2 R78, R78 ;  /* 0x0000004e004e7308 */ /* 0x000ea20000000800 */
[----:B-1----:R-:W-:Y:S01]  /*8810*/  @!P4 FMUL R44, R44, R44 ;  /* 0x0000002c2c2cc220 */ /* 0x002fe20000400000 */
[----:B------:R-:W-:-:S05]  /*8820*/  FSETP.GEU.AND P4, PT, R53, -126, PT ;  /* 0xc2fc00003500780b */ /* 0x000fca0003f8e000 */
[----:B------:R-:W-:Y:S01]  /*8830*/  @!P3 FMUL R52, R52, 0.5 ;  /* 0x3f0000003434b820 */ /* 0x000fe20000400000 */
[----:B------:R-:W1:Y:S01]  /*8840*/  MUFU.EX2 R48, R48 ;  /* 0x0000003000307308 */ /* 0x000e620000000800 */
[----:B---3--:R-:W-:Y:S01]  /*8850*/  @!P5 FMUL R45, R45, R45 ;  /* 0x0000002d2d2dd220 */ /* 0x008fe20000400000 */
        /* <DEDUP_REMOVED lines=16> */
[----:B------:R-:W-:-:S04]  /*8960*/  FSETP.GEU.AND P4, PT, R64, -126, PT ;  /* 0xc2fc00004000780b */ /* 0x000fc80003f8e000 */
[----:B------:R-:W-:Y:S01]  /*8970*/  F2FP.F16.F32.PACK_AB R38, R53, R52 ;  /* 0x000000343526723e */ /* 0x000fe200000000ff */
        /* <DEDUP_REMOVED lines=8> */
[----:B--2---:R-:W-:-:S04]  /*8a00*/  FFMA R26, R73, UR17, -R75 ;  /* 0x00000011491a7c23 */ /* 0x004fc8000800084b */
[----:B------:R-:W-:Y:S01]  /*8a10*/  @!P5 FMUL R86, R86, 0.5 ;  /* 0x3f0000005656d820 */ /* 0x000fe20000400000 */
[----:B------:R-:W2:Y:S01]  /*8a20*/  MUFU.EX2 R65, R64 ;  /* 0x0000004000417308 */ /* 0x000ea20000000800 */
[----:B----4-:R-:W-:Y:S01]  /*8a30*/  @!P2 FMUL R60, R60, R60 ;  /* 0x0000003c3c3ca220 */ /* 0x010fe20000400000 */
[----:B------:R-:W-:Y:S01]  /*8a40*/  FSETP.GEU.AND P2, PT, R68, -126, PT ;  /* 0xc2fc00004400780b */ /* 0x000fe20003f4e000 */
[----:B-1----:R-:W-:Y:S01]  /*8a50*/  FADD R83, R33, R62 ;  /* 0x0000003e21537221 */ /* 0x002fe20000000000 */
[----:B------:R-:W-:Y:S01]  /*8a60*/  F2FP.F16.F32.PACK_AB R33, R34, R33 ;  /* 0x000000212221723e */ /* 0x000fe200000000ff */
[----:B------:R-:W-:Y:S02]  /*8a70*/  FADD R43, R21, R60 ;  /* 0x0000003c152b7221 */ /* 0x000fe40000000000 */
[----:B------:R-:W-:Y:S01]  /*8a80*/  @!P6 FMUL R82, R82, 0.5 ;  /* 0x3f0000005252e820 */ /* 0x000fe20000400000 */
[----:B------:R-:W1:Y:S01]  /*8a90*/  MUFU.EX2 R86, R86 ;  /* 0x0000005600567308 */ /* 0x000e620000000800 */
[----:B-----5:R-:W-:Y:S01]  /*8aa0*/  @!P3 FMUL R56, R56, R56 ;  /* 0x000000383838b220 */ /* 0x020fe20000400000 */
[----:B------:R-:W-:Y:S01]  /*8ab0*/  FSETP.GEU.AND P3, PT, R72, -126, PT ;  /* 0xc2fc00004800780b */ /* 0x000fe20003f6e000 */
[----:B------:R-:W-:Y:S01]  /*8ac0*/  FADD R112, R8, R83 ;  /* 0x0000005308707221 */ /* 0x000fe20000000000 */
[----:B------:R-:W-:Y:S01]  /*8ad0*/  FADD R8, R10, R47 ;  /* 0x0000002f0a087221 */ /* 0x000fe20000000000 */
[----:B------:R-:W-:Y:S01]  /*8ae0*/  FADD R83, R34, R63 ;  /* 0x0000003f22537221 */ /* 0x000fe20000000000 */
[----:B------:R-:W-:Y:S01]  /*8af0*/  F2FP.F16.F32.PACK_AB R34, R45, R44 ;  /* 0x0000002c2d22723e */ /* 0x000fe200000000ff */
[----:B------:R-:W-:Y:S01]  /*8b00*/  @!P2 FMUL R68, R68, 0.5 ;  /* 0x3f0000004444a820 */ /* 0x000fe20000400000 */
[----:B------:R-:W3:Y:S01]  /*8b10*/  MUFU.EX2 R61, R82 ;  /* 0x00000052003d7308 */ /* 0x000ee20000000800 */
[----:B--2---:R-:W-:Y:S01]  /*8b20*/  @!P4 FMUL R65, R65, R65 ;  /* 0x000000414141c220 */ /* 0x004fe20000400000 */
[----:B------:R-:W-:Y:S01]  /*8b30*/  FSETP.GEU.AND P4, PT, R26, -126, PT ;  /* 0xc2fc00001a00780b */ /* 0x000fe20003f8e000 */
[----:B------:R-:W-:Y:S01]  /*8b40*/  FADD R113, R8, R83 ;  /* 0x0000005308717221 */ /* 0x000fe20000000000 */
[----:B------:R-:W-:Y:S01]  /*8b50*/  FADD R8, R27, R50 ;  /* 0x000000321b087221 */ /* 0x000fe20000000000 */
[----:B------:R-:W-:Y:S01]  /*8b60*/  FADD R83, R35, R66 ;  /* 0x0000004223537221 */ /* 0x000fe20000000000 */
[----:B------:R-:W-:Y:S01]  /*8b70*/  F2FP.F16.F32.PACK_AB R35, R36, R35 ;  /* 0x000000232423723e */ /* 0x000fe200000000ff */
[----:B------:R-:W-:Y:S01]  /*8b80*/  @!P3 FMUL R72, R72, 0.5 ;  /* 0x3f0000004848b820 */ /* 0x000fe20000400000 */
[----:B------:R-:W2:Y:S01]  /*8b90*/  MUFU.EX2 R68, R68 ;  /* 0x0000004400447308 */ /* 0x000ea20000000800 */
[----:B-1----:R-:W-:Y:S01]  /*8ba0*/  @!P5 FMUL R86, R86, R86 ;  /* 0x000000565656d220 */ /* 0x002fe20000400000 */
[----:B------:R-:W-:Y:S01]  /*8bb0*/  FSETP.GEU.AND P5, PT, R76, -126, PT ;  /* 0xc2fc00004c00780b */ /* 0x000fe20003fae000 */
[----:B------:R-:W-:Y:S01]  /*8bc0*/  FADD R114, R8, R83 ;  /* 0x0000005308727221 */ /* 0x000fe20000000000 */
[----:B------:R-:W-:Y:S01]  /*8bd0*/  FADD R83, R42, R13 ;  /* 0x0000000d2a537221 */ /* 0x000fe20000000000 */
[----:B------:R-:W-:-:S02]  /*8be0*/  F2FP.F16.F32.PACK_AB R27, R12, R27 ;  /* 0x0000001b0c1b723e */ /* 0x000fc400000000ff */
[----:B------:R-:W-:Y:S01]  /*8bf0*/  @!P4 FMUL R26, R26, 0.5 ;  /* 0x3f0000001a1ac820 */ /* 0x000fe20000400000 */
[----:B------:R1:W4:Y:S01]  /*8c00*/  MUFU.EX2 R73, R72 ;  /* 0x0000004800497308 */ /* 0x0003220000000800 */
[----:B---3--:R-:W-:Y:S01]  /*8c10*/  @!P6 FMUL R61, R61, R61 ;  /* 0x0000003d3d3de220 */ /* 0x008fe20000400000 */
[----:B------:R-:W-:-:S05]  /*8c20*/  FSETP.GEU.AND P6, PT, R69, -126, PT ;  /* 0xc2fc00004500780b */ /* 0x000fca0003fce000 */
[----:B------:R-:W-:Y:S01]  /*8c30*/  @!P5 FMUL R76, R76, 0.5 ;  /* 0x3f0000004c4cd820 */ /* 0x000fe20000400000 */
[----:B------:R3:W5:Y:S01]  /*8c40*/  MUFU.EX2 R64, R26 ;  /* 0x0000001a00407308 */ /* 0x0007620000000800 */
[----:B--2---:R-:W-:Y:S01]  /*8c50*/  @!P2 FMUL R68, R68, R68 ;  /* 0x000000444444a220 */ /* 0x004fe20000400000 */
[----:B------:R-:W-:Y:S01]  /*8c60*/  FSETP.GEU.AND P2, PT, R80, -126, PT ;  /* 0xc2fc00005000780b */ /* 0x000fe20003f4e000 */
[----:B-1----:R-:W-:-:S04]  /*8c70*/  FADD R72, R20, R55 ;  /* 0x0000003714487221 */ /* 0x002fc80000000000 */
[----:B------:R-:W-:Y:S01]  /*8c80*/  @!P6 FMUL R69, R69, 0.5 ;  /* 0x3f0000004545e820 */ /* 0x000fe20000400000 */
[----:B------:R1:W2:Y:S01]  /*8c90*/  MUFU.EX2 R9, R76 ;  /* 0x0000004c00097308 */ /* 0x0002a20000000800 */
[----:B----4-:R-:W-:Y:S01]  /*8ca0*/  @!P3 FMUL R73, R73, R73 ;  /* 0x000000494949b220 */ /* 0x010fe20000400000 */
[----:B------:R-:W-:Y:S01]  /*8cb0*/  FSETP.GEU.AND P3, PT, R81, -126, PT ;  /* 0xc2fc00005100780b */ /* 0x000fe20003f6e000 */
[----:B------:R-:W-:Y:S01]  /*8cc0*/  FADD R116, R72, R109 ;  /* 0x0000006d48747221 */ /* 0x000fe20000000000 */
[----:B---3--:R-:W-:Y:S01]  /*8cd0*/  FADD R26, R29, R54 ;  /* 0x000000361d1a7221 */ /* 0x008fe20000000000 */
[----:B------:R-:W-:Y:S02]  /*8ce0*/  F2FP.F16.F32.PACK_AB R29, R20, R29 ;  /* 0x0000001d141d723e */ /* 0x000fe400000000ff */
[----:B------:R-:W-:Y:S01]  /*8cf0*/  @!P2 FMUL R80, R80, 0.5 ;  /* 0x3f0000005050a820 */ /* 0x000fe20000400000 */
[----:B------:R-:W3:Y:S01]  /*8d00*/  MUFU.EX2 R69, R69 ;  /* 0x0000004500457308 */ /* 0x000ee20000000800 */
[----:B-----5:R-:W-:Y:S01]  /*8d10*/  @!P4 FMUL R64, R64, R64 ;  /* 0x000000404040c220 */ /* 0x020fe20000400000 */
[----:B------:R-:W-:Y:S01]  /*8d20*/  FSETP.GEU.AND P4, PT, R77, -126, PT ;  /* 0xc2fc00004d00780b */ /* 0x000fe20003f8e000 */
[----:B-1----:R-:W-:Y:S01]  /*8d30*/  FADD R76, R14, R59 ;  /* 0x0000003b0e4c7221 */ /* 0x002fe20000000000 */
        /* <DEDUP_REMOVED lines=12> */
[----:B------:R2:W5:Y:S01]  /*8e00*/  MUFU.EX2 R72, R81 ;  /* 0x0000005100487308 */ /* 0x0005620000000800 */
[----:B---3--:R-:W-:Y:S01]  /*8e10*/  @!P6 FMUL R69, R69, R69 ;  /* 0x000000454545e220 */ /* 0x008fe20000400000 */
[----:B------:R-:W-:Y:S01]  /*8e20*/  FSETP.GEU.AND P6, PT, R30, -126, PT ;  /* 0xc2fc00001e00780b */ /* 0x000fe20003fce000 */
[----:B-1----:R-:W-:Y:S01]  /*8e30*/  FADD R80, R32, R65 ;  /* 0x0000004120507221 */ /* 0x002fe20000000000 */
[----:B------:R-:W-:Y:S01]  /*8e40*/  FADD R112, R112, R117 ;  /* 0x0000007570707221 */ /* 0x000fe20000000000 */
[----:B------:R-:W-:Y:S01]  /*8e50*/  FADD R113, R113, R116 ;  /* 0x0000007471717221 */ /* 0x000fe20000000000 */
[----:B------:R-:W-:Y:S01]  /*8e60*/  FADD R119, R114, R119 ;  /* 0x0000007772777221 */ /* 0x000fe20000000000 */
[----:B------:R-:W-:Y:S01]  /*8e70*/  @!P5 FMUL R84, R84, 0.5 ;  /* 0x3f0000005454d820 */ /* 0x000fe20000400000 */
[----:B------:R-:W1:Y:S01]  /*8e80*/  MUFU.EX2 R8, R77 ;  /* 0x0000004d00087308 */ /* 0x000e620000000800 */
[----:B----4-:R-:W-:Y:S01]  /*8e90*/  @!P2 FMUL R75, R75, R75 ;  /* 0x0000004b4b4ba220 */ /* 0x010fe20000400000 */
[----:B------:R-:W-:Y:S01]  /*8ea0*/  FSETP.GEU.AND P2, PT, R85, -126, PT ;  /* 0xc2fc00005500780b */ /* 0x000fe20003f4e000 */
[----:B--2---:R-:W-:Y:S01]  /*8eb0*/  FADD R81, R36, R67 ;  /* 0x0000004324517221 */ /* 0x004fe20000000000 */
[----:B------:R-:W-:Y:S01]  /*8ec0*/  FADD R112, R112, R119 ;  /* 0x0000007770707221 */ /* 0x000fe20000000000 */
[----:B------:R-:W-:Y:S01]  /*8ed0*/  FADD R83, R48, R75 ;  /* 0x0000004b30537221 */ /* 0x000fe20000000000 */
[----:B------:R-:W-:Y:S01]  /*8ee0*/  F2FP.F16.F32.PACK_AB R36, R49, R48 ;  /* 0x000000303124723e */ /* 0x000fe200000000ff */
[----:B------:R-:W-:Y:S01]  /*8ef0*/  FADD R115, R26, R81 ;  /* 0x000000511a737221 */ /* 0x000fe20000000000 */
[----:B------:R2:W3:Y:S01]  /*8f00*/  MUFU.EX2 R77, R84 ;  /* 0x00000054004d7308 */ /* 0x0004e20000000800 */
[----:B-----5:R-:W-:Y:S01]  /*8f10*/  @!P3 FMUL R72, R72, R72 ;  /* 0x000000484848b220 */ /* 0x020fe20000400000 */
[----:B------:R-:W-:Y:S01]  /*8f20*/  FSETP.GEU.AND P3, PT, R111, -126, PT ;  /* 0xc2fc00006f00780b */ /* 0x000fe20003f6e000 */
[----:B------:R-:W-:Y:S01]  /*8f30*/  FADD R26, R24, R57 ;  /* 0x00000039181a7221 */ /* 0x000fe20000000000 */
[----:B------:R-:W-:Y:S01]  /*8f40*/  FADD R81, R78, R73 ;  /* 0x000000494e517221 */ /* 0x000fe20000000000 */
[----:B------:R-:W-:Y:S01]  /*8f50*/  @!P6 FMUL R30, R30, 0.5 ;  /* 0x3f0000001e1ee820 */ /* 0x000fe20000400000 */
[----:B------:R-:W-:Y:S01]  /*8f60*/  FADD R110, R80, R83 ;  /* 0x00000053506e7221 */ /* 0x000fe20000000000 */
[----:B------:R-:W-:Y:S01]  /*8f70*/  @!P2 FMUL R85, R85, 0.5 ;  /* 0x3f0000005555a820 */ /* 0x000fe20000400000 */
[----:B------:R-:W-:Y:S01]  /*8f80*/  FADD R87, R26, R81 ;  /* 0x000000511a577221 */ /* 0x000fe20000000000 */
[----:B--2---:R-:W-:Y:S01]  /*8f90*/  FADD R84, R43, R82 ;  /* 0x000000522b547221 */ /* 0x004fe20000000000 */
[----:B------:R-:W-:Y:S01]  /*8fa0*/  FADD R43, R15, R86 ;  /* 0x000000560f2b7221 */ /* 0x000fe20000000000 */
[----:B------:R2:W4:Y:S01]  /*8fb0*/  MUFU.EX2 R76, R85 ;  /* 0x00000055004c7308 */ /* 0x0005220000000800 */
[----:B------:R-:W-:Y:S01]  /*8fc0*/  FADD R80, R49, R72 ;  /* 0x0000004831507221 */ /* 0x000fe20000000000 */
[----:B------:R-:W-:Y:S01]  /*8fd0*/  FADD R26, R28, R61 ;  /* 0x0000003d1c1a7221 */ /* 0x000fe20000000000 */
[----:B------:R-:W-:Y:S01]  /*8fe0*/  FADD R81, R44, R9 ;  /* 0x000000092c517221 */ /* 0x000fe20000000000 */
[----:B------:R-:W-:Y:S01]  /*8ff0*/  @!P3 FMUL R111, R111, 0.5 ;  /* 0x3f0000006f6fb820 */ /* 0x000fe20000400000 */
[----:B-1----:R-:W-:Y:S01]  /*9000*/  @!P4 FMUL R8, R8, R8 ;  /* 0x000000080808c220 */ /* 0x002fe20000400000 */
[----:B---3--:R-:W-:Y:S01]  /*9010*/  @!P5 FMUL R77, R77, R77 ;  /* 0x0000004d4d4dd220 */ /* 0x008fe20000400000 */
[----:B------:R-:W-:Y:S01]  /*9020*/  FADD R109, R43, R80 ;  /* 0x000000502b6d7221 */ /* 0x000fe20000000000 */
[----:B------:R-:W1:Y:S01]  /*9030*/  MUFU.EX2 R30, R30 ;  /* 0x0000001e001e7308 */ /* 0x000e620000000800 */
[----:B--2---:R-:W-:Y:S01]  /*9040*/  FADD R85, R26, R81 ;  /* 0x000000511a557221 */ /* 0x004fe20000000000 */
[----:B------:R-:W-:Y:S01]  /*9050*/  FADD R43, R11, R68 ;  /* 0x000000440b2b7221 */ /* 0x000fe20000000000 */
[----:B------:R-:W-:Y:S01]  /*9060*/  FADD R82, R52, R77 ;  /* 0x0000004d34527221 */ /* 0x000fe20000000000 */
[----:B------:R-:W-:Y:S01]  /*9070*/  FADD R26, R79, R56 ;  /* 0x000000384f1a7221 */ /* 0x000fe20000000000 */
[----:B------:R-:W-:Y:S01]  /*9080*/  FADD R81, R45, R8 ;  /* 0x000000082d517221 */ /* 0x000fe20000000000 */
[----:B------:R-:W-:Y:S01]  /*9090*/  FADD R80, R40, R69 ;  /* 0x0000004528507221 */ /* 0x000fe20000000000 */
[----:B------:R-:W-:Y:S01]  /*90a0*/  FADD R82, R43, R82 ;  /* 0x000000522b527221 */ /* 0x000fe20000000000 */
[----:B------:R-:W2:Y:S01]  /*90b0*/  MUFU.EX2 R111, R111 ;  /* 0x0000006f006f7308 */ /* 0x000ea20000000800 */
[----:B----4-:R-:W-:Y:S01]  /*90c0*/  @!P2 FMUL R76, R76, R76 ;  /* 0x0000004c4c4ca220 */ /* 0x010fe20000400000 */
[----:B------:R-:W-:Y:S01]  /*90d0*/  FADD R26, R26, R81 ;  /* 0x000000511a1a7221 */ /* 0x000fe20000000000 */
[----:B------:R-:W-:Y:S01]  /*90e0*/  FADD R87, R87, R110 ;  /* 0x0000006e57577221 */ /* 0x000fe20000000000 */
[----:B------:R-:W-:Y:S01]  /*90f0*/  FADD R84, R84, R109 ;  /* 0x0000006d54547221 */ /* 0x000fe20000000000 */
[----:B------:R-:W-:Y:S01]  /*9100*/  FADD R83, R53, R76 ;  /* 0x0000004c35537221 */ /* 0x000fe20000000000 */
[----:B------:R-:W-:Y:S01]  /*9110*/  FADD R82, R85, R82 ;  /* 0x0000005255527221 */ /* 0x000fe20000000000 */
[----:B------:R-:W-:Y:S01]  /*9120*/  FADD R118, R115, R118 ;  /* 0x0000007673767221 */ /* 0x000fe20000000000 */
[----:B------:R-:W-:Y:S01]  /*9130*/  F2FP.F16.F32.PACK_AB R39, R42, R39 ;  /* 0x000000272a27723e */ /* 0x000fe200000000ff */
[----:B------:R-:W-:Y:S01]  /*9140*/  FADD R83, R80, R83 ;  /* 0x0000005350537221 */ /* 0x000fe20000000000 */
[----:B------:R-:W-:Y:S01]  /*9150*/  FADD R82, R87, R82 ;  /* 0x0000005257527221 */ /* 0x000fe20000000000 */
[----:B------:R-:W-:Y:S01]  /*9160*/  FADD R113, R113, R118 ;  /* 0x0000007671717221 */ /* 0x000fe20000000000 */
[----:B------:R-:W-:Y:S01]  /*9170*/  SHF.L.U32 R80, R18, 0x1f, RZ ;  /* 0x0000001f12507819 */ /* 0x000fe200000006ff */
[----:B------:R-:W-:Y:S01]  /*9180*/  FADD R83, R26, R83 ;  /* 0x000000531a537221 */ /* 0x000fe20000000000 */
[----:B-1----:R-:W-:Y:S01]  /*9190*/  @!P6 FMUL R30, R30, R30 ;  /* 0x0000001e1e1ee220 */ /* 0x002fe20000400000 */
[----:B------:R-:W-:Y:S01]  /*91a0*/  FADD R112, R112, R113 ;  /* 0x0000007170707221 */ /* 0x000fe20000000000 */
[----:B------:R-:W-:Y:S01]  /*91b0*/  F2FP.F16.F32.PACK_AB R26, R79, R28 ;  /* 0x0000001c4f1a723e */ /* 0x000fe200000000ff */
[----:B------:R-:W-:Y:S01]  /*91c0*/  FADD R83, R84, R83 ;  /* 0x0000005354537221 */ /* 0x000fe20000000000 */
[----:B--2---:R-:W-:Y:S01]  /*91d0*/  @!P3 FMUL R111, R111, R111 ;  /* 0x0000006f6f6fb220 */ /* 0x004fe20000400000 */
[----:B------:R1:W2:Y:S01]  /*91e0*/  SYNCS.PHASECHK.TRANS64.TRYWAIT P2, [UR10+0xe400], R80 ;  /* 0x00e40050ff0075a7 */ /* 0x0002a2000804014a */
[----:B------:R-:W-:Y:S01]  /*91f0*/  F2FP.F16.F32.PACK_AB R28, R15, R32 ;  /* 0x000000200f1c723e */ /* 0x000fe200000000ff */
[----:B------:R-:W-:Y:S01]  /*9200*/  FADD R83, R82, R83 ;  /* 0x0000005352537221 */ /* 0x000fe20000000000 */
[-C--:B------:R-:W-:Y:S01]  /*9210*/  FMUL R88, R88, R30.reuse ;  /* 0x0000001e58587220 */ /* 0x080fe20000400000 */
[-C--:B------:R-:W-:Y:S01]  /*9220*/  FMUL R89, R89, R30.reuse ;  /* 0x0000001e59597220 */ /* 0x080fe20000400000 */
[-C--:B------:R-:W-:Y:S01]  /*9230*/  FMUL R92, R92, R30.reuse ;  /* 0x0000001e5c5c7220 */ /* 0x080fe20000400000 */
[----:B------:R-:W-:Y:S01]  /*9240*/  FFMA R3, R30, R3, R83 ;  /* 0x000000031e037223 */ /* 0x000fe20000000053 */
[-C--:B------:R-:W-:Y:S01]  /*9250*/  FMUL R93, R93, R30.reuse ;  /* 0x0000001e5d5d7220 */ /* 0x080fe20000400000 */
[-C--:B------:R-:W-:Y:S01]  /*9260*/  FMUL R96, R96, R30.reuse ;  /* 0x0000001e60607220 */ /* 0x080fe20000400000 */
[-C--:B------:R-:W-:Y:S01]  /*9270*/  FMUL R97, R97, R30.reuse ;  /* 0x0000001e61617220 */ /* 0x080fe20000400000 */
[-C--:B------:R-:W-:Y:S01]  /*9280*/  FMUL R100, R100, R30.reuse ;  /* 0x0000001e64647220 */ /* 0x080fe20000400000 */
        /* <DEDUP_REMOVED lines=29> */
[----:B-12---:R-:W-:Y:S06]  /*9460*/  @!P0 BRA `(.L_x_41) ;  /* 0x0000000000048947 */ /* 0x006fec0003800000 */
[----:B------:R-:W-:Y:S01]  /*9470*/  BPT.TRAP 0x1 ;  /* 0x000000040000795c */ /* 0x000fe20000300000 */
.L_x_41:
[----:B------:R-:W-:Y:S05]  /*9480*/  @P2 BRA `(.L_x_42) ;  /* 0x0000000000082947 */ /* 0x000fea0003800000 */
[----:B------:R-:W1:Y:S02]  /*9490*/  SYNCS.PHASECHK.TRANS64.TRYWAIT P2, [UR10+0xe400], R80 ;  /* 0x00e40050ff0075a7 */ /* 0x000e64000804014a */
[----:B-1----:R-:W-:Y:S05]  /*94a0*/  @!P2 BRA `(.L_x_43) ;  /* 0x0000002c00dca947 */ /* 0x002fea0003800000 */
.L_x_42:
        /* <DEDUP_REMOVED lines=44> */
.L_x_44:
[----:B------:R-:W-:-:S04]  /*9770*/  ULEA UR10, UR7, UR48, 0x3 ;  /* 0x00000030070a7291 */ /* 0x000fc8000f8e183f */
[----:B------:R-:W-:-:S04]  /*9780*/  UIADD3 UR10, UR10, 0xe428, URZ ;  /* 0x0000e4280a0a7890 */ /* 0x000fc8000fffe03f */
[----:B------:R-:W-:-:S09]  /*9790*/  UPRMT UR10, URZ, 0x654, UR10 ;  /* 0x000006543f0a7896 */ /* 0x000fd2000800000a */
[----:B------:R-:W-:Y:S01]  /*97a0*/  SYNCS.ARRIVE.TRANS64.RED.A1T0 RZ, [UR10], RZ ;  /* 0x000000ffffff79a7 */ /* 0x000fe2000810040a */
[----:B------:R-:W-:Y:S05]  /*97b0*/  @P1 BRA `(.L_x_45) ;  /* 0x0000000000041947 */ /* 0x000fea0003800000 */
[----:B------:R-:W-:Y:S01]  /*97c0*/  BPT.TRAP 0x1 ;  /* 0x000000040000795c */ /* 0x000fe20000300000 */
.L_x_45:
[----:B------:R-:W-:-:S04]  /*97d0*/  UIADD3 UR7, UR7, 0x1, URZ ;  /* 0x0000000107077890 */ /* 0x000fc8000fffe03f */
[----:B------:R-:W-:-:S04]  /*97e0*/  UISETP.NE.AND UP0, UPT, UR7, 0x5, UPT ;  /* 0x000000050700788c */ /* 0x000fc8000bf05270 */
[----:B------:R-:W-:Y:S01]  /*97f0*/  USEL UR10, UR7, URZ, UP0 ;  /* 0x0000003f070a7287 */ /* 0x000fe20008000000 */
[----:B------:R-:W-:Y:S11]  /*9800*/  @!P0 BRA `(.L_x_46) ;  /* 0x0000000000048947 */ /* 0x000ff60003800000 */
[----:B------:R-:W-:Y:S01]  /*9810*/  BPT.TRAP 0x1 ;  /* 0x000000040000795c */ /* 0x000fe20000300000 */
.L_x_46:
[----:B------:R-:W-:-:S04]  /*9820*/  ULEA UR7, UR10, UR48, 0x3 ;  /* 0x000000300a077291 */ /* 0x000fc8000f8e183f */
[----:B------:R-:W-:-:S04]  /*9830*/  UIADD3 UR7, UR7, 0xe428, URZ ;  /* 0x0000e42807077890 */ /* 0x000fc8000fffe03f */
[----:B------:R-:W-:-:S09]  /*9840*/  UPRMT UR7, URZ, 0x654, UR7 ;  /* 0x000006543f077896 */ /* 0x000fd20008000007 */
[----:B------:R-:W-:Y:S01]  /*9850*/  SYNCS.ARRIVE.TRANS64.RED.A1T0 RZ, [UR7], RZ ;  /* 0x000000ffffff79a7 */ /* 0x000fe20008100407 */
[----:B------:R-:W-:Y:S05]  /*9860*/  @P1 BRA `(.L_x_47) ;  /* 0x0000000000041947 */ /* 0x000fea0003800000 */
[----:B------:R-:W-:Y:S01]  /*9870*/  BPT.TRAP 0x1 ;  /* 0x000000040000795c */ /* 0x000fe20000300000 */
.L_x_47:
[----:B------:R-:W-:Y:S01]  /*9880*/  UIADD3 UR14, UR14, 0x1, URZ ;  /* 0x000000010e0e7890 */ /* 0x000fe2000fffe03f */
[C---:B------:R-:W-:Y:S01]  /*9890*/  ISETP.GT.AND P2, PT, R7.reuse, 0x1, PT ;  /* 0x000000010700780c */ /* 0x040fe20003f44270 */
[----:B------:R-:W-:Y:S01]  /*98a0*/  UIADD3 UR7, UR10, 0x1, URZ ;  /* 0x000000010a077890 */ /* 0x000fe2000fffe03f */
[----:B------:R-:W-:Y:S01]  /*98b0*/  VIADD R7, R7, 0xffffffff ;  /* 0xffffffff07077836 */ /* 0x000fe20000000000 */
[----:B------:R-:W-:Y:S01]  /*98c0*/  UISETP.NE.AND UP1, UPT, UR14, 0x5, UPT ;  /* 0x000000050e00788c */ /* 0x000fe2000bf25270 */
[----:B------:R-:W-:Y:S01]  /*98d0*/  VIADD R4, R4, 0x80 ;  /* 0x0000008004047836 */ /* 0x000fe20000000000 */
[----:B------:R-:W-:Y:S01]  /*98e0*/  UISETP.NE.AND UP0, UPT, UR7, 0x5, UPT ;  /* 0x000000050700788c */ /* 0x000fe2000bf05270 */
[----:B-1----:R-:W-:Y:S01]  /*98f0*/  IMAD.MOV.U32 R9, RZ, RZ, R5 ;  /* 0x000000ffff097224 */ /* 0x002fe200078e0005 */
[----:B------:R-:W-:Y:S01]  /*9900*/  USEL UR10, URZ, 0x1, UP1 ;  /* 0x000000013f0a7887 */ /* 0x000fe20008800000 */
[----:B------:R-:W-:Y:S01]  /*9910*/  MOV R8, R6 ;  /* 0x0000000600087202 */ /* 0x000fe20000000f00 */
[----:B------:R-:W-:-:S02]  /*9920*/  USEL UR7, UR7, URZ, UP0 ;  /* 0x0000003f07077287 */ /* 0x000fc40008000000 */
[----:B------:R-:W-:Y:S02]  /*9930*/  USEL UR51, UR14, URZ, UP1 ;  /* 0x0000003f0e337287 */ /* 0x000fe40008800000 */
[----:B------:R-:W-:Y:S01]  /*9940*/  LOP3.LUT R18, R18, UR10, RZ, 0x3c, !PT ;  /* 0x0000000a12127c12 */ /* 0x000fe2000f8e3cff */
[----:B------:R-:W-:Y:S09]  /*9950*/  @P2 BRA `(.L_x_48) ;  /* 0xffffffd000082947 */ /* 0x000ff2000383ffff */
.L_x_37:
[----:B------:R-:W-:-:S04]  /*9960*/  ULOP3.LUT UR5, UR47, 0x1, URZ, 0xfc, !UPT ;  /* 0x000000012f057892 */ /* 0x000fc8000f8efc3f */
[----:B------:R-:W-:-:S06]  /*9970*/  UISETP.NE.AND UP0, UPT, UR5, 0x3, UPT ;  /* 0x000000030500788c */ /* 0x000fcc000bf05270 */
[----:B------:R-:W-:-:S13]  /*9980*/  PLOP3.LUT P2, PT, PT, PT, UP0, 0x80, 0x0 ;  /* 0x000000000000781c */ /* 0x000fda0003f4f008 */
[----:B------:R-:W-:Y:S05]  /*9990*/  @!P2 BRA `(.L_x_49) ;  /* 0x000000000004a947 */ /* 0x000fea0003800000 */
[----:B------:R-:W-:Y:S01]  /*99a0*/  BPT.TRAP 0x1 ;  /* 0x000000040000795c */ /* 0x000fe20000300000 */
.L_x_49:
[----:B------:R-:W-:Y:S02]  /*99b0*/  UISETP.GT.U32.AND UP0, UPT, UR47, 0x1, UPT ;  /* 0x000000012f00788c */ /* 0x000fe4000bf04070 */
[----:B------:R-:W-:-:S04]  /*99c0*/  ULEA UR5, UR38, UR48, 0x3 ;  /* 0x0000003026057291 */ /* 0x000fc8000f8e183f */
[----:B------:R-:W-:Y:S01]  /*99d0*/  UIADD3 UR5, UR5, 0xe460, URZ ;  /* 0x0000e46005057890 */ /* 0x000fe2000fffe03f */
[----:B------:R-:W-:-:S03]  /*99e0*/  PLOP3.LUT P2, PT, PT, PT, UP0, 0x80, 0x0 ;  /* 0x000000000000781c */ /* 0x000fc60003f4f008 */
[----:B------:R-:W-:-:S09]  /*99f0*/  UPRMT UR5, URZ, 0x654, UR5 ;  /* 0x000006543f057896 */ /* 0x000fd20008000005 */
[----:B------:R-:W-:Y:S01]  /*9a00*/  SYNCS.ARRIVE.TRANS64.RED.A1T0 RZ, [UR5], RZ ;  /* 0x000000ffffff79a7 */ /* 0x000fe20008100405 */
[----:B------:R-:W-:Y:S05]  /*9a10*/  @P2 BRA `(.L_x_50) ;  /* 0x0000000000042947 */ /* 0x000fea0003800000 */
[----:B------:R-:W-:Y:S01]  /*9a20*/  BPT.TRAP 0x1 ;  /* 0x000000040000795c */ /* 0x000fe20000300000 */
.L_x_50:
[----:B------:R-:W-:Y:S05]  /*9a30*/  @!P0 BRA `(.L_x_51) ;  /* 0x0000000000048947 */ /* 0x000fea0003800000 */
[----:B------:R-:W-:Y:S01]  /*9a40*/  BPT.TRAP 0x1 ;  /* 0x000000040000795c */ /* 0x000fe20000300000 */
.L_x_51:
[----:B------:R-:W-:-:S04]  /*9a50*/  ULEA UR7, UR7, UR48, 0x3 ;  /* 0x0000003007077291 */ /* 0x000fc8000f8e183f */
[----:B------:R-:W-:-:S04]  /*9a60*/  UIADD3 UR7, UR7, 0xe428, URZ ;  /* 0x0000e42807077890 */ /* 0x000fc8000fffe03f */
[----:B------:R-:W-:-:S09]  /*9a70*/  UPRMT UR7, URZ, 0x654, UR7 ;  /* 0x000006543f077896 */ /* 0x000fd20008000007 */
[----:B------:R-:W-:Y:S01]  /*9a80*/  SYNCS.ARRIVE.TRANS64.RED.A1T0 RZ, [UR7], RZ ;  /* 0x000000ffffff79a7 */ /* 0x000fe20008100407 */
[----:B------:R-:W-:Y:S05]  /*9a90*/  @P1 BRA `(.L_x_52) ;  /* 0x0000000000041947 */ /* 0x000fea0003800000 */
[----:B------:R-:W-:Y:S01]  /*9aa0*/  BPT.TRAP 0x1 ;  /* 0x000000040000795c */ /* 0x000fe20000300000 */
.L_x_52:
[----:B------:R-:W1:Y:S01]  /*9ab0*/  SHFL.BFLY PT, R4, R3, 0x1, 0x1f ;  /* 0x0c201f0003047f89 */ /* 0x000e6200000e0000 */
[----:B------:R-:W-:Y:S01]  /*9ac0*/  BSSY B0, `(.L_x_53) ;  /* 0x0000023000007945 */ /* 0x000fe20003800000 */
[----:B------:R-:W-:Y:S01]  /*9ad0*/  IMAD.MOV.U32 R11, RZ, RZ, 0x7f800000 ;  /* 0x7f800000ff0b7424 */ /* 0x000fe200078e00ff */
[----:B------:R-:W-:Y:S01]  /*9ae0*/  MOV R13, 0x7f800000 ;  /* 0x7f800000000d7802 */ /* 0x000fe20000000f00 */
[----:B------:R-:W2:Y:S01]  /*9af0*/  SHFL.BFLY PT, R7, R0, 0x1, 0x1f ;  /* 0x0c201f0000077f89 */ /* 0x000ea200000e0000 */
[----:B------:R-:W-:Y:S02]  /*9b00*/  IMAD.MOV.U32 R10, RZ, RZ, 0x3f800000 ;  /* 0x3f800000ff0a7424 */ /* 0x000fe400078e00ff */
[----:B------:R-:W-:Y:S02]  /*9b10*/  IMAD.MOV.U32 R8, RZ, RZ, 0x3f800000 ;  /* 0x3f800000ff087424 */ /* 0x000fe400078e00ff */
[----:B-1----:R-:W-:Y:S01]  /*9b20*/  FADD R4, R4, R3 ;  /* 0x0000000304047221 */ /* 0x002fe20000000000 */
[----:B--2---:R-:W-:-:S04]  /*9b30*/  FADD R14, R7, R0 ;  /* 0x00000000070e7221 */ /* 0x004fc80000000000 */
[----:B------:R-:W1:Y:S04]  /*9b40*/  SHFL.BFLY PT, R9, R4, 0x2, 0x1f ;  /* 0x0c401f0004097f89 */ /* 0x000e6800000e0000 */
[----:B------:R-:W2:Y:S01]  /*9b50*/  SHFL.BFLY PT, R21, R14, 0x2, 0x1f ;  /* 0x0c401f000e157f89 */ /* 0x000ea200000e0000 */
[C---:B-1----:R-:W-:Y:S01]  /*9b60*/  FSETP.NE.AND P0, PT, R4.reuse, -R9, PT ;  /* 0x800000090400720b */ /* 0x042fe20003f05000 */
[----:B------:R-:W-:Y:S01]  /*9b70*/  FADD R3, R4, R9 ;  /* 0x0000000904037221 */ /* 0x000fe20000000000 */
[----:B--2---:R-:W-:-:S11]  /*9b80*/  FADD R7, R14, R21 ;  /* 0x000000150e077221 */ /* 0x004fd60000000000 */
[----:B------:R-:W-:Y:S05]  /*9b90*/  @!P0 BRA `(.L_x_54) ;  /* 0x0000000000548947 */ /* 0x000fea0003800000 */
[----:B------:R-:W-:Y:S01]  /*9ba0*/  VIADD R0, R3, 0x1800000 ;  /* 0x0180000003007836 */ /* 0x000fe20000000000 */
[----:B------:R-:W-:Y:S04]  /*9bb0*/  BSSY B1, `(.L_x_55) ;  /* 0x000000c000017945 */ /* 0x000fe80003800000 */
[----:B------:R-:W-:-:S04]  /*9bc0*/  LOP3.LUT R0, R0, 0x7f800000, RZ, 0xc0, !PT ;  /* 0x7f80000000007812 */ /* 0x000fc800078ec0ff */
[----:B------:R-:W-:-:S13]  /*9bd0*/  ISETP.GT.U32.AND P0, PT, R0, 0x1ffffff, PT ;  /* 0x01ffffff0000780c */ /* 0x000fda0003f04070 */
[----:B------:R-:W-:Y:S05]  /*9be0*/  @P0 BRA `(.L_x_56) ;  /* 0x0000000000100947 */ /* 0x000fea0003800000 */
[----:B------:R-:W-:-:S07]  /*9bf0*/  MOV R12, 0x9c10 ;  /* 0x00009c10000c7802 */ /* 0x000fce0000000f00 */
[----:B------:R-:W-:Y:S05]  /*9c00*/  CALL.REL.NOINC `($__internal_0_$__cuda_sm20_rcp_rn_f32_slowpath) ;  /* 0x0000002c00147944 */ /* 0x000fea0003c00000 */
[----:B------:R-:W-:Y:S01]  /*9c10*/  IMAD.MOV.U32 R8, RZ, RZ, R4 ;  /* 0x000000ffff087224 */ /* 0x000fe200078e0004 */
[----:B------:R-:W-:Y:S06]  /*9c20*/  BRA `(.L_x_57) ;  /* 0x0000000000107947 */ /* 0x000fec0003800000 */
.L_x_56:
[----:B------:R-:W1:Y:S02]  /*9c30*/  MUFU.RCP R8, R3 ;  /* 0x0000000300087308 */ /* 0x000e640000001000 */
[----:B-1----:R-:W-:-:S04]  /*9c40*/  FFMA R0, R3, R8, -1 ;  /* 0xbf80000003007423 */ /* 0x002fc80000000008 */
[----:B------:R-:W-:-:S04]  /*9c50*/  FADD.FTZ R9, -R0, -RZ ;  /* 0x800000ff00097221 */ /* 0x000fc80000010100 */
[----:B------:R-:W-:-:S07]  /*9c60*/  FFMA R8, R8, R9, R8 ;  /* 0x0000000908087223 */ /* 0x000fce0000000008 */
.L_x_57:
[----:B------:R-:W-:Y:S05]  /*9c70*/  BSYNC B1 ;  /* 0x0000000000017941 */ /* 0x000fea0003800000 */
.L_x_55:
[----:B------:R-:W-:Y:S01]  /*9c80*/  FSETP.GEU.AND P0, PT, |R3|, 1.175494350822287508e-38, PT ;  /* 0x008000000300780b */ /* 0x000fe20003f0e200 */
[----:B------:R-:W-:-:S12]  /*9c90*/  ULDC UR5, c[0x0][0x600] ;  /* 0x0001800000057ab9 */ /* 0x000fd80000000800 */
[----:B------:R-:W-:-:S04]  /*9ca0*/  @!P0 FMUL R3, R3, 16777216 ;  /* 0x4b80000003038820 */ /* 0x000fc80000400000 */
[----:B------:R-:W1:Y:S02]  /*9cb0*/  MUFU.LG2 R0, R3 ;  /* 0x0000000300007308 */ /* 0x000e640000000c00 */
[----:B-1----:R-:W-:-:S04]  /*9cc0*/  @!P0 FADD R0, R0, -24 ;  /* 0xc1c0000000008421 */ /* 0x002fc80000000000 */
[----:B------:R-:W-:-:S04]  /*9cd0*/  FMUL R0, R0, 0.69314718246459960938 ;  /* 0x3f31721800007820 */ /* 0x000fc80000400000 */
[----:B------:R-:W-:-:S07]  /*9ce0*/  FFMA R13, R5, UR5, R0 ;  /* 0x00000005050d7c23 */ /* 0x000fce0008000000 */
.L_x_54:
[----:B------:R-:W-:Y:S05]  /*9cf0*/  BSYNC B0 ;  /* 0x0000000000007941 */ /* 0x000fea0003800000 */
.L_x_53:
[----:B------:R-:W-:Y:S01]  /*9d00*/  FSETP.NE.AND P0, PT, R14, -R21, PT ;  /* 0x800000150e00720b */ /* 0x000fe20003f05000 */
[----:B------:R-:W-:Y:S01]  /*9d10*/  ULDC UR5, c[0x0][0x608] ;  /* 0x0001820000057ab9 */ /* 0x000fe20000000800 */
[----:B------:R-:W-:Y:S01]  /*9d20*/  BSSY B0, `(.L_x_58) ;  /* 0x0000021000007945 */ /* 0x000fe20003800000 */
[----:B------:R-:W-:-:S04]  /*9d30*/  FMUL R8, R8, UR5 ;  /* 0x0000000508087c20 */ /* 0x000fc80008400000 */
        /* <DEDUP_REMOVED lines=8> */
[----:B------:R-:W-:Y:S06]  /*9dc0*/  @!P0 BRA `(.L_x_59) ;  /* 0x0000000000588947 */ /* 0x000fec0003800000 */
[----:B------:R-:W-:Y:S01]  /*9dd0*/  VIADD R0, R7, 0x1800000 ;  /* 0x0180000007007836 */ /* 0x000fe20000000000 */
[----:B------:R-:W-:Y:S04]  /*9de0*/  BSSY B1, `(.L_x_60) ;  /* 0x000000d000017945 */ /* 0x000fe80003800000 */
[----:B------:R-:W-:-:S04]  /*9df0*/  LOP3.LUT R0, R0, 0x7f800000, RZ, 0xc0, !PT ;  /* 0x7f80000000007812 */ /* 0x000fc800078ec0ff */
[----:B------:R-:W-:-:S13]  /*9e00*/  ISETP.GT.U32.AND P0, PT, R0, 0x1ffffff, PT ;  /* 0x01ffffff0000780c */ /* 0x000fda0003f04070 */
[----:B------:R-:W-:Y:S05]  /*9e10*/  @P0 BRA `(.L_x_61) ;  /* 0x0000000000140947 */ /* 0x000fea0003800000 */
[----:B------:R-:W-:Y:S02]  /*9e20*/  MOV R3, R7 ;  /* 0x0000000700037202 */ /* 0x000fe40000000f00 */
[----:B------:R-:W-:-:S07]  /*9e30*/  MOV R12, 0x9e50 ;  /* 0x00009e50000c7802 */ /* 0x000fce0000000f00 */
[----:B------:R-:W-:Y:S05]  /*9e40*/  CALL.REL.NOINC `($__internal_0_$__cuda_sm20_rcp_rn_f32_slowpath) ;  /* 0x0000002800847944 */ /* 0x000fea0003c00000 */
[----:B------:R-:W-:Y:S01]  /*9e50*/  IMAD.MOV.U32 R10, RZ, RZ, R4 ;  /* 0x000000ffff0a7224 */ /* 0x000fe200078e0004 */
[----:B------:R-:W-:Y:S06]  /*9e60*/  BRA `(.L_x_62) ;  /* 0x0000000000107947 */ /* 0x000fec0003800000 */
.L_x_61:
[----:B------:R-:W1:Y:S02]  /*9e70*/  MUFU.RCP R10, R7 ;  /* 0x00000007000a7308 */ /* 0x000e640000001000 */
[----:B-1----:R-:W-:-:S04]  /*9e80*/  FFMA R0, R7, R10, -1 ;  /* 0xbf80000007007423 */ /* 0x002fc8000000000a */
[----:B------:R-:W-:-:S04]  /*9e90*/  FADD.FTZ R3, -R0, -RZ ;  /* 0x800000ff00037221 */ /* 0x000fc80000010100 */
[----:B------:R-:W-:-:S07]  /*9ea0*/  FFMA R10, R10, R3, R10 ;  /* 0x000000030a0a7223 */ /* 0x000fce000000000a */
.L_x_62:
[----:B------:R-:W-:Y:S05]  /*9eb0*/  BSYNC B1 ;  /* 0x0000000000017941 */ /* 0x000fea0003800000 */
.L_x_60:
[----:B------:R-:W-:Y:S01]  /*9ec0*/  FSETP.GEU.AND P0, PT, |R7|, 1.175494350822287508e-38, PT ;  /* 0x008000000700780b */ /* 0x000fe20003f0e200 */
[----:B------:R-:W-:-:S12]  /*9ed0*/  ULDC UR5, c[0x0][0x600] ;  /* 0x0001800000057ab9 */ /* 0x000fd80000000800 */
[----:B------:R-:W-:-:S04]  /*9ee0*/  @!P0 FMUL R7, R7, 16777216 ;  /* 0x4b80000007078820 */ /* 0x000fc80000400000 */
[----:B------:R-:W1:Y:S02]  /*9ef0*/  MUFU.LG2 R0, R7 ;  /* 0x0000000700007308 */ /* 0x000e640000000c00 */
[----:B-1----:R-:W-:-:S04]  /*9f00*/  @!P0 FADD R0, R0, -24 ;  /* 0xc1c0000000008421 */ /* 0x002fc80000000000 */
[----:B------:R-:W-:-:S04]  /*9f10*/  FMUL R11, R0, 0.69314718246459960938 ;  /* 0x3f317218000b7820 */ /* 0x000fc80000400000 */
[----:B------:R-:W-:-:S07]  /*9f20*/  FFMA R11, R6, UR5, R11 ;  /* 0x00000005060b7c23 */ /* 0x000fce000800000b */
.L_x_59:
[----:B------:R-:W-:Y:S05]  /*9f30*/  BSYNC B0 ;  /* 0x0000000000007941 */ /* 0x000fea0003800000 */
.L_x_58:
[----:B------:R-:W-:Y:S01]  /*9f40*/  SHF.L.U32 R0, R107, 0x1f, RZ ;  /* 0x0000001f6b007819 */ /* 0x000fe200000006ff */
[----:B------:R-:W-:Y:S01]  /*9f50*/  UISETP.NE.AND UP0, UPT, UR45, 0x1, UPT ;  /* 0x000000012d00788c */ /* 0x000fe2000bf05270 */
[----:B------:R-:W-:Y:S01]  /*9f60*/  LOP3.LUT P0, RZ, R2, 0x3, RZ, 0xc0, !PT ;  /* 0x0000000302ff7812 */ /* 0x000fe2000780c0ff */
[----:B------:R-:W-:Y:S01]  /*9f70*/  UISETP.NE.AND UP1, UPT, UR45, 0x2, UPT ;  /* 0x000000022d00788c */ /* 0x000fe2000bf25270 */
[----:B------:R-:W1:Y:S01]  /*9f80*/  SYNCS.PHASECHK.TRANS64.TRYWAIT P1, [UR4+0x8], R0 ;  /* 0x00000800ff0075a7 */ /* 0x000e620008020144 */
[----:B------:R-:W-:Y:S01]  /*9f90*/  ULDC UR5, c[0x0][0x608] ;  /* 0x0001820000057ab9 */ /* 0x000fe20000000800 */
[----:B------:R-:W-:Y:S01]  /*9fa0*/  USHF.L.U32 UR42, UR42, 0x6, URZ ;  /* 0x000000062a2a7899 */ /* 0x000fe2000800063f */
[----:B------:R-:W-:-:S05]  /*9fb0*/  FMUL R10, R10, UR5 ;  /* 0x000000050a0a7c20 */ /* 0x000fca0008400000 */
[----:B------:R-:W-:Y:S02]  /*9fc0*/  @!UP0 ULOP3.LUT UP2, URZ, UR38, 0x2, URZ, 0xc0, !UPT ;  /* 0x00000002263f8892 */ /* 0x000fe4000f84c03f */
[----:B------:R-:W-:Y:S02]  /*9fd0*/  @!UP0 ULOP3.LUT UR38, UR38, 0x1, URZ, 0xc0, !UPT ;  /* 0x0000000126268892 */ /* 0x000fe4000f8ec03f */
[----:B------:R-:W-:Y:S02]  /*9fe0*/  @!UP0 USEL UR6, URZ, 0x1, UP2 ;  /* 0x000000013f068887 */ /* 0x000fe40009000000 */
[----:B------:R-:W-:Y:S02]  /*9ff0*/  @!UP1 UIADD3 UR7, UR38, 0x1, URZ ;  /* 0x0000000126079890 */ /* 0x000fe4000fffe03f */
[----:B------:R-:W-:Y:S02]  /*a000*/  @!UP0 ULOP3.LUT UR39, UR39, UR6, URZ, 0x3c, !UPT ;  /* 0x0000000627278292 */ /* 0x000fe4000f8e3c3f */
[----:B------:R-:W-:-:S02]  /*a010*/  @!UP1 UISETP.GT.U32.AND UP2, UPT, UR7, 0x1, UPT ;  /* 0x000000010700988c */ /* 0x000fc4000bf44070 */
[----:B------:R-:W-:Y:S02]  /*a020*/  @!UP1 ULOP3.LUT UR38, UR38, 0x1, URZ, 0xc, !UPT ;  /* 0x0000000126269892 */ /* 0x000fe4000f8e0c3f */
[----:B------:R-:W-:-:S04]  /*a030*/  @!UP1 USEL UR6, URZ, 0x1, !UP2 ;  /* 0x000000013f069887 */ /* 0x000fc8000d000000 */
[----:B------:R-:W-:Y:S01]  /*a040*/  @!UP1 ULOP3.LUT UR39, UR39, UR6, URZ, 0x3c, !UPT ;  /* 0x0000000627279292 */ /* 0x000fe2000f8e3c3f */
[----:B-1----:R-:W-:Y:S11]  /*a050*/  @!P1 BRA `(.L_x_63) ;  /* 0x0000002400089947 */ /* 0x002ff60003800000 */
.L_x_125:
[----:B------:R-:W-:Y:S04]  /*a060*/  BSSY B0, `(.L_x_64) ;  /* 0x0000014000007945 */ /* 0x000fe80003800000 */
[----:B------:R-:W-:Y:S05]  /*a070*/  @P0 BRA `(.L_x_65) ;  /* 0x0000000000480947 */ /* 0x000fea0003800000 */
[----:B------:R-:W2:Y:S01]  /*a080*/  LDC.64 R4, c[0x0][0x688] ;  /* 0x0001a200ff047b82 */ /* 0x000ea20000000a00 */
[----:B-1----:R-:W-:Y:S01]  /*a090*/  IMAD.MOV R3, RZ, RZ, -R105 ;  /* 0x000000ffff037224 */ /* 0x002fe200078e0a69 */
[----:B------:R-:W-:Y:S01]  /*a0a0*/  ULDC UR4, c[0x0][0xa10] ;  /* 0x0002840000047ab9 */ /* 0x000fe20000000800 */
[----:B------:R-:W-:Y:S02]  /*a0b0*/  VIADD R6, R22, UR42 ;  /* 0x0000002a16067c36 */ /* 0x000fe40008000000 */
[----:B------:R-:W-:Y:S01]  /*a0c0*/  IMAD R3, R3, UR4, R104 ;  /* 0x0000000403037c24 */ /* 0x000fe2000f8e0268 */
[----:B------:R-:W-:Y:S02]  /*a0d0*/  ULDC UR4, c[0x0][0x288] ;  /* 0x0000a20000047ab9 */ /* 0x000fe40000000800 */
[C---:B------:R-:W-:Y:S01]  /*a0e0*/  ISETP.GE.U32.AND P0, PT, R6.reuse, UR4, PT ;  /* 0x0000000406007c0c */ /* 0x040fe2000bf06070 */
[----:B--2---:R-:W-:Y:S01]  /*a0f0*/  IMAD R0, R3, R4, UR42 ;  /* 0x0000002a03007e24 */ /* 0x004fe2000f8e0204 */
[----:B------:R-:W-:-:S03]  /*a100*/  IADD3 R4, R6, 0x8, RZ ;  /* 0x0000000806047810 */ /* 0x000fc60007ffe0ff */
[----:B------:R-:W-:Y:S01]  /*a110*/  IMAD R3, R5, UR44, R0 ;  /* 0x0000002c05037c24 */ /* 0x000fe2000f8e0200 */
[----:B------:R-:W-:Y:S01]  /*a120*/  ISETP.GE.U32.AND P1, PT, R4, UR4, PT ;  /* 0x0000000404007c0c */ /* 0x000fe2000bf26070 */
[----:B------:R-:W-:-:S03]  /*a130*/  ULDC.64 UR4, c[0x0][0x680] ;  /* 0x0001a00000047ab9 */ /* 0x000fc60000000a00 */
[----:B------:R-:W-:-:S04]  /*a140*/  IADD3 R0, P2, R22, R3, RZ ;  /* 0x0000000316007210 */ /* 0x000fc80007f5e0ff */
[----:B------:R-:W-:Y:S02]  /*a150*/  LEA.HI.X.SX32 R3, R3, RZ, 0x1, P2 ;  /* 0x000000ff03037211 */ /* 0x000fe400010f0eff */
[----:B------:R-:W-:-:S04]  /*a160*/  LEA R4, P2, R0, UR4, 0x2 ;  /* 0x0000000400047c11 */ /* 0x000fc8000f8410ff */
[----:B------:R-:W-:-:S05]  /*a170*/  LEA.HI.X R5, R0, UR5, R3, 0x2, P2 ;  /* 0x0000000500057c11 */ /* 0x000fca00090f1403 */
[----:B------:R2:W-:Y:S04]  /*a180*/  @!P0 STG.E desc[UR52][R4.64], R13 ;  /* 0x0000000d04008986 */ /* 0x0005e8000c101934 */
[----:B------:R2:W-:Y:S02]  /*a190*/  @!P1 STG.E desc[UR52][R4.64+0x20], R11 ;  /* 0x0000200b04009986 */ /* 0x0005e4000c101934 */
.L_x_65:
[----:B------:R-:W-:Y:S05]  /*a1a0*/  BSYNC B0 ;  /* 0x0000000000007941 */ /* 0x000fea0003800000 */
.L_x_64:
[----:B------:R-:W-:Y:S01]  /*a1b0*/  ULDC.64 UR4, c[0x0][0x730] ;  /* 0x0001cc0000047ab9 */ /* 0x000fe20000000a00 */
[-C--:B------:R-:W-:Y:S01]  /*a1c0*/  FMUL R33, R90, R10.reuse ;  /* 0x0000000a5a217220 */ /* 0x080fe20000400000 */
[----:B------:R-:W-:Y:S01]  /*a1d0*/  ISETP.NE.U32.AND P0, PT, RZ, UR4, PT ;  /* 0x00000004ff007c0c */ /* 0x000fe2000bf05070 */
[-C--:B------:R-:W-:Y:S01]  /*a1e0*/  FMUL R91, R91, R10.reuse ;  /* 0x0000000a5b5b7220 */ /* 0x080fe20000400000 */
[-C--:B------:R-:W-:Y:S01]  /*a1f0*/  FMUL R35, R94, R10.reuse ;  /* 0x0000000a5e237220 */ /* 0x080fe20000400000 */
[-C--:B------:R-:W-:Y:S01]  /*a200*/  FMUL R95, R95, R10.reuse ;  /* 0x0000000a5f5f7220 */ /* 0x080fe20000400000 */
[----:B------:R-:W-:Y:S01]  /*a210*/  ISETP.NE.AND.EX P0, PT, RZ, UR5, PT, P0 ;  /* 0x00000005ff007c0c */ /* 0x000fe2000bf05300 */
[-C--:B------:R-:W-:Y:S01]  /*a220*/  FMUL R37, R98, R10.reuse ;  /* 0x0000000a62257220 */ /* 0x080fe20000400000 */
[-C--:B------:R-:W-:Y:S01]  /*a230*/  FMUL R99, R99, R10.reuse ;  /* 0x0000000a63637220 */ /* 0x080fe20000400000 */
[-C--:B------:R-:W-:Y:S01]  /*a240*/  FMUL R39, R102, R10.reuse ;  /* 0x0000000a66277220 */ /* 0x080fe20000400000 */
[----:B------:R-:W-:-:S09]  /*a250*/  FMUL R103, R103, R10 ;  /* 0x0000000a67677220 */ /* 0x000fd20000400000 */
[----:B------:R-:W-:Y:S05]  /*a260*/  @P0 BRA `(.L_x_66) ;  /* 0x0000000000240947 */ /* 0x000fea0003800000 */
[----:B------:R-:W-:Y:S02]  /*a270*/  ULDC.64 UR4, c[0x0][0x728] ;  /* 0x0001ca0000047ab9 */ /* 0x000fe40000000a00 */
[----:B------:R-:W-:-:S04]  /*a280*/  ISETP.NE.U32.AND P0, PT, RZ, UR4, PT ;  /* 0x00000004ff007c0c */ /* 0x000fc8000bf05070 */
[----:B------:R-:W-:-:S13]  /*a290*/  ISETP.NE.AND.EX P0, PT, RZ, UR5, PT, P0 ;  /* 0x00000005ff007c0c */ /* 0x000fda000bf05300 */
[----:B------:R-:W-:Y:S05]  /*a2a0*/  @!P0 BRA `(.L_x_67) ;  /* 0x00000000000c8947 */ /* 0x000fea0003800000 */
[----:B--2---:R-:W2:Y:S02]  /*a2b0*/  LDC.64 R4, c[0x0][0x728] ;  /* 0x0001ca00ff047b82 */ /* 0x004ea40000000a00 */
[----:B--2---:R3:W5:Y:S01]  /*a2c0*/  LDG.E R106, desc[UR52][R4.64] ;  /* 0x00000034046a7981 */ /* 0x004762000c1e1900 */
[----:B------:R-:W-:Y:S05]  /*a2d0*/  BRA `(.L_x_66) ;  /* 0x0000000000087947 */ /* 0x000fea0003800000 */
.L_x_67:
[----:B------:R-:W-:Y:S02]  /*a2e0*/  ULDC UR4, c[0x0][0x720] ;  /* 0x0001c80000047ab9 */ /* 0x000fe40000000800 */
[----:B------:R-:W-:-:S07]  /*a2f0*/  IMAD.U32 R106, RZ, RZ, UR4 ;  /* 0x00000004ff6a7e24 */ /* 0x000fce000f8e00ff */
.L_x_66:
[----:B-1----:R-:W-:-:S04]  /*a300*/  MOV R0, RZ ;  /* 0x000000ff00007202 */ /* 0x002fc80000000f00 */
[----:B------:R-:W-:-:S13]  /*a310*/  LOP3.LUT P0, RZ, R0, 0x1bf, RZ, 0xc0, !PT ;  /* 0x000001bf00ff7812 */ /* 0x000fda000780c0ff */
[----:B------:R-:W-:Y:S05]  /*a320*/  @!P0 BRA `(.L_x_68) ;  /* 0x0000000000408947 */ /* 0x000fea0003800000 */
[----:B------:R-:W-:Y:S01]  /*a330*/  MOV R0, 0x0 ;  /* 0x0000000000007802 */ /* 0x000fe20000000f00 */
[----:B------:R-:W-:Y:S01]  /*a340*/  ULDC.64 UR4, c[0x4][0x68] ;  /* 0x01001a0000047ab9 */ /* 0x000fe20000000a00 */
[----:B------:R-:W-:Y:S01]  /*a350*/  ULDC.64 UR6, c[0x4][0x8] ;  /* 0x0100020000067ab9 */ /* 0x000fe20000000a00 */
[----:B--23--:R-:W-:Y:S01]  /*a360*/  IMAD.U32 R4, RZ, RZ, UR4 ;  /* 0x00000004ff047e24 */ /* 0x00cfe2000f8e00ff */
[----:B------:R1:W2:Y:S01]  /*a370*/  LDC.64 R14, c[0x4][R0] ;  /* 0x01000000000e7b82 */ /* 0x0002a20000000a00 */
[----:B------:R-:W-:Y:S01]  /*a380*/  IMAD.U32 R5, RZ, RZ, UR5 ;  /* 0x00000005ff057e24 */ /* 0x000fe2000f8e00ff */
[----:B------:R-:W-:Y:S01]  /*a390*/  ULDC.64 UR4, c[0x4][0x70] ;  /* 0x01001c0000047ab9 */ /* 0x000fe20000000a00 */
[----:B------:R-:W-:Y:S01]  /*a3a0*/  IMAD.U32 R10, RZ, RZ, UR6 ;  /* 0x00000006ff0a7e24 */ /* 0x000fe2000f8e00ff */
[----:B------:R-:W-:Y:S01]  /*a3b0*/  MOV R6, UR4 ;  /* 0x0000000400067c02 */ /* 0x000fe20008000f00 */
[----:B------:R-:W-:Y:S01]  /*a3c0*/  IMAD.U32 R7, RZ, RZ, UR5 ;  /* 0x00000005ff077e24 */ /* 0x000fe2000f8e00ff */
[----:B------:R-:W-:Y:S01]  /*a3d0*/  MOV R8, 0x70 ;  /* 0x0000007000087802 */ /* 0x000fe20000000f00 */
[----:B------:R-:W-:-:S02]  /*a3e0*/  IMAD.U32 R11, RZ, RZ, UR7 ;  /* 0x00000007ff0b7e24 */ /* 0x000fc4000f8e00ff */
[----:B------:R-:W-:Y:S02]  /*a3f0*/  IMAD.MOV.U32 R12, RZ, RZ, 0x1 ;  /* 0x00000001ff0c7424 */ /* 0x000fe400078e00ff */
[----:B-1----:R-:W-:-:S07]  /*a400*/  IMAD.MOV.U32 R13, RZ, RZ, RZ ;  /* 0x000000ffff0d7224 */ /* 0x002fce00078e00ff */
[----:B------:R-:W-:-:S07]  /*a410*/  LEPC R20, `(.L_x_68) ;  /* 0x000000001014794e */ /* 0x000fce0000000000 */
[----:B--2--5:R-:W-:Y:S05]  /*a420*/  CALL.ABS.NOINC R14 ;  /* 0x000000000e007343 */ /* 0x024fea0003c00000 */
.L_x_68:
[----:B------:R-:W-:-:S04]  /*a430*/  UIADD3 UR4, UR48, 0xc000, URZ ;  /* 0x0000c00030047890 */ /* 0x000fc8000fffe03f */
[----:B------:R-:W-:-:S06]  /*a440*/  ULOP3.LUT UP0, URZ, UR4, 0x1b0, URZ, 0xc0, !UPT ;  /* 0x000001b0043f7892 */ /* 0x000fcc000f80c03f */
[----:B------:R-:W-:-:S13]  /*a450*/  PLOP3.LUT P0, PT, PT, PT, UP0, 0x80, 0x0 ;  /* 0x000000000000781c */ /* 0x000fda0003f0f008 */
[----:B------:R-:W-:Y:S05]  /*a460*/  @!P0 BRA `(.L_x_69) ;  /* 0x0000000000408947 */ /* 0x000fea0003800000 */
[----:B------:R-:W-:Y:S01]  /*a470*/  MOV R0, 0x0 ;  /* 0x0000000000007802 */ /* 0x000fe20000000f00 */
[----:B------:R-:W-:Y:S01]  /*a480*/  ULDC.64 UR4, c[0x4][0x68] ;  /* 0x01001a0000047ab9 */ /* 0x000fe20000000a00 */
[----:B------:R-:W-:Y:S01]  /*a490*/  ULDC.64 UR6, c[0x4][0x8] ;  /* 0x0100020000067ab9 */ /* 0x000fe20000000a00 */
[----:B--23--:R-:W-:Y:S01]  /*a4a0*/  IMAD.U32 R4, RZ, RZ, UR4 ;  /* 0x00000004ff047e24 */ /* 0x00cfe2000f8e00ff */
[----:B------:R1:W2:Y:S01]  /*a4b0*/  LDC.64 R14, c[0x4][R0] ;  /* 0x01000000000e7b82 */ /* 0x0002a20000000a00 */
[----:B------:R-:W-:Y:S01]  /*a4c0*/  MOV R5, UR5 ;  /* 0x0000000500057c02 */ /* 0x000fe20008000f00 */
[----:B------:R-:W-:Y:S01]  /*a4d0*/  ULDC.64 UR4, c[0x4][0x70] ;  /* 0x01001c0000047ab9 */ /* 0x000fe20000000a00 */
[----:B------:R-:W-:Y:S01]  /*a4e0*/  MOV R10, UR6 ;  /* 0x00000006000a7c02 */ /* 0x000fe20008000f00 */
[----:B------:R-:W-:Y:S01]  /*a4f0*/  IMAD.U32 R6, RZ, RZ, UR4 ;  /* 0x00000004ff067e24 */ /* 0x000fe2000f8e00ff */
[----:B------:R-:W-:Y:S01]  /*a500*/  MOV R12, 0x1 ;  /* 0x00000001000c7802 */ /* 0x000fe20000000f00 */
[----:B------:R-:W-:-:S02]  /*a510*/  IMAD.U32 R7, RZ, RZ, UR5 ;  /* 0x00000005ff077e24 */ /* 0x000fc4000f8e00ff */
[----:B------:R-:W-:Y:S02]  /*a520*/  IMAD.U32 R11, RZ, RZ, UR7 ;  /* 0x00000007ff0b7e24 */ /* 0x000fe4000f8e00ff */
[----:B------:R-:W-:Y:S02]  /*a530*/  IMAD.MOV.U32 R8, RZ, RZ, 0x70 ;  /* 0x00000070ff087424 */ /* 0x000fe400078e00ff */
[----:B-1----:R-:W-:-:S07]  /*a540*/  IMAD.MOV.U32 R13, RZ, RZ, RZ ;  /* 0x000000ffff0d7224 */ /* 0x002fce00078e00ff */
[----:B------:R-:W-:-:S07]  /*a550*/  LEPC R20, `(.L_x_69) ;  /* 0x000000001014794e */ /* 0x000fce0000000000 */
[----:B--2--5:R-:W-:Y:S05]  /*a560*/  CALL.ABS.NOINC R14 ;  /* 0x000000000e007343 */ /* 0x024fea0003c00000 */
.L_x_69:
[----:B------:R-:W-:Y:S02]  /*a570*/  ULDC.64 UR4, c[0x0][0x730] ;  /* 0x0001cc0000047ab9 */ /* 0x000fe40000000a00 */
[----:B------:R-:W-:Y:S01]  /*a580*/  ISETP.NE.U32.AND P0, PT, RZ, UR4, PT ;  /* 0x00000004ff007c0c */ /* 0x000fe2000bf05070 */
[----:B------:R-:W-:-:S03]  /*a590*/  ULDC UR4, c[0x0][0x720] ;  /* 0x0001c80000047ab9 */ /* 0x000fc60000000800 */
[----:B------:R-:W-:-:S04]  /*a5a0*/  ISETP.NE.AND.EX P0, PT, RZ, UR5, PT, P0 ;  /* 0x00000005ff007c0c */ /* 0x000fc8000bf05300 */
[----:B-----5:R-:W-:Y:S02]  /*a5b0*/  FSEL R0, R106, UR4, !P0 ;  /* 0x000000046a007c08 */ /* 0x020fe4000c000000 */
[----:B------:R-:W-:-:S03]  /*a5c0*/  ISETP.GT.U32.AND P0, PT, R16, 0x3e, PT ;  /* 0x0000003e1000780c */ /* 0x000fc60003f04070 */
[-C--:B--23--:R-:W-:Y:S01]  /*a5d0*/  FMUL R5, R33, R0.reuse ;  /* 0x0000000021057220 */ /* 0x08cfe20000400000 */
[-C--:B------:R-:W-:Y:S01]  /*a5e0*/  FMUL R6, R91, R0.reuse ;  /* 0x000000005b067220 */ /* 0x080fe20000400000 */
        /* <DEDUP_REMOVED lines=22> */
[----:B------:R-:W-:Y:S06]  /*a750*/  @P0 BRA `(.L_x_70) ;  /* 0x0000000000040947 */ /* 0x000fec0003800000 */
[----:B------:R-:W-:-:S04]  /*a760*/  DEPBAR.LE SB0, 0x0 ;  /* 0x000080000000791a */ /* 0x000fc80000000000 */
.L_x_70:
[----:B------:R-:W-:Y:S05]  /*a770*/  WARPSYNC.ALL ;  /* 0x0000000000007948 */ /* 0x000fea0003800000 */
[----:B------:R-:W-:Y:S06]  /*a780*/  BAR.SYNC.DEFER_BLOCKING 0x1, 0x80 ;  /* 0x0042000000007b1d */ /* 0x000fec0000010000 */
[----:B------:R-:W-:Y:S01]  /*a790*/  BSSY B0, `(.L_x_71) ;  /* 0x0000017000007945 */ /* 0x000fe20003800000 */
[----:B------:R1:W-:Y:S04]  /*a7a0*/  STSM.16.M88.4 [R23+0xae00], R4 ;  /* 0x00ae000417007844 */ /* 0x0003e80000000200 */
[----:B------:R1:W-:Y:S01]  /*a7b0*/  STSM.16.M88.4 [R19], R12 ;  /* 0x0000000c13007844 */ /* 0x0003e20000000200 */
[----:B------:R-:W-:Y:S01]  /*a7c0*/  @!PT LDS RZ, [RZ] ;  /* 0x00000000fffff984 */ /* 0x000fe20000000800 */
[----:B------:R-:W-:Y:S01]  /*a7d0*/  @!PT LDS RZ, [RZ] ;  /* 0x00000000fffff984 */ /* 0x000fe20000000800 */
[----:B------:R-:W-:Y:S01]  /*a7e0*/  @!PT LDS RZ, [RZ] ;  /* 0x00000000fffff984 */ /* 0x000fe20000000800 */
[----:B------:R-:W-:Y:S01]  /*a7f0*/  @!PT LDS RZ, [RZ] ;  /* 0x00000000fffff984 */ /* 0x000fe20000000800 */
[----:B------:R2:W-:Y:S06]  /*a800*/  MEMBAR.ALL.CTA ;  /* 0x0000000000007992 */ /* 0x0005ec0000008000 */
[----:B--2---:R-:W2:Y:S02]  /*a810*/  FENCE.VIEW.ASYNC.S ;  /* 0x00000000000073c6 */ /* 0x004ea40000000000 */
[----:B--2---:R-:W-:Y:S06]  /*a820*/  BAR.SYNC.DEFER_BLOCKING 0x1, 0x80 ;  /* 0x0042000000007b1d */ /* 0x004fec0000010000 */
[----:B------:R-:W-:Y:S05]  /*a830*/  @P0 BRA `(.L_x_72) ;  /* 0x0000000000300947 */ /* 0x000fea0003800000 */
[----:B------:R-:W2:Y:S01]  /*a840*/  LDC R3, c[0x0][0xa10] ;  /* 0x00028400ff037b82 */ /* 0x000ea20000000800 */
[----:B------:R-:W-:Y:S01]  /*a850*/  IMAD.MOV R0, RZ, RZ, -R105 ;  /* 0x000000ffff007224 */ /* 0x000fe200078e0a69 */
[----:B------:R-:W-:Y:S01]  /*a860*/  R2UR UR5, R104 ;  /* 0x00000000680572ca */ /* 0x000fe200000e0000 */
[----:B------:R-:W-:Y:S02]  /*a870*/  UIADD3 UR6, UP0, UR36, 0x670, URZ ;  /* 0x0000067024067890 */ /* 0x000fe4000ff1e03f */
[----:B------:R-:W-:Y:S01]  /*a880*/  UIADD3 UR40, UR49, 0xae00, URZ ;  /* 0x0000ae0031287890 */ /* 0x000fe2000fffe03f */
[----:B------:R-:W-:Y:S01]  /*a890*/  R2UR UR4, R0 ;  /* 0x00000000000472ca */ /* 0x000fe200000e0000 */
[----:B------:R-:W-:Y:S01]  /*a8a0*/  UIADD3.X UR7, URZ, UR37, URZ, UP0, !UPT ;  /* 0x000000253f077290 */ /* 0x000fe200087fe43f */
[----:B------:R-:W-:Y:S01]  /*a8b0*/  UMOV UR41, URZ ;  /* 0x0000003f00297c82 */ /* 0x000fe20008000000 */
[----:B--2---:R-:W-:-:S13]  /*a8c0*/  R2UR UR43, R3 ;  /* 0x00000000032b72ca */ /* 0x004fda00000e0000 */
[----:B------:R-:W-:-:S09]  /*a8d0*/  UIMAD UR43, UR43, UR4, UR5 ;  /* 0x000000042b2b72a4 */ /* 0x000fd2000f8e0205 */
[----:B------:R2:W-:Y:S02]  /*a8e0*/  UTMASTG.4D [UR40], [UR6] ;  /* 0x00000028060073b5 */ /* 0x0005e40008018000 */
[----:B--2---:R0:W-:Y:S02]  /*a8f0*/  UTMACMDFLUSH ;  /* 0x00000000000079b7 */ /* 0x0041e40000000000 */
.L_x_72:
[----:B------:R-:W-:Y:S05]  /*a900*/  BSYNC B0 ;  /* 0x0000000000007941 */ /* 0x000fea0003800000 */
.L_x_71:
[----:B------:R-:W-:Y:S01]  /*a910*/  ULEA UR4, UR45, 0xfffffff8, 0x3 ;  /* 0xfffffff82d047891 */ /* 0x000fe2000f8e183f */
[----:B------:R-:W-:-:S04]  /*a920*/  DEPBAR.LE SB0, 0x0 ;  /* 0x000080000000791a */ /* 0x000fc80000000000 */
[----:B------:R-:W-:Y:S01]  /*a930*/  ULOP3.LUT UR4, UR4, 0x8, URZ, 0xc0, !UPT ;  /* 0x0000000804047892 */ /* 0x000fe2000f8ec03f */
[----:B------:R-:W-:-:S03]  /*a940*/  LOP3.LUT R107, R107, 0x1, RZ, 0x3c, !PT ;  /* 0x000000016b6b7812 */ /* 0x000fc600078e3cff */
[----:B------:R-:W-:-:S06]  /*a950*/  ULOP3.LUT UR4, UR4, 0x18, URZ, 0x3c, !UPT ;  /* 0x0000001804047892 */ /* 0x000fcc000f8e3c3f */
[----:B------:R-:W-:Y:S01]  /*a960*/  MOV R0, UR4 ;  /* 0x0000000400007c02 */ /* 0x000fe20008000f00 */
[----:B------:R-:W-:Y:S02]  /*a970*/  ULDC UR4, c[0x0][0xc] ;  /* 0x0000030000047ab9 */ /* 0x000fe40000000800 */
[----:B------:R-:W-:Y:S01]  /*a980*/  VIADD R17, R17, UR4 ;  /* 0x0000000411117c36 */ /* 0x000fe20008000000 */
[----:B------:R-:W-:Y:S01]  /*a990*/  ULDC UR4, c[0x0][0xa00] ;  /* 0x0002800000047ab9 */ /* 0x000fe20000000800 */
[----:B------:R2:W-:Y:S03]  /*a9a0*/  SYNCS.ARRIVE.TRANS64.A1T0 RZ, [R0+UR48+0xe490], RZ ;  /* 0x00e490ff00ff79a7 */ /* 0x0005e60008100030 */
[----:B------:R-:W-:-:S13]  /*a9b0*/  ISETP.GE.AND P0, PT, R17, UR4, PT ;  /* 0x0000000411007c0c */ /* 0x000fda000bf06270 */
[----:B--2---:R-:W-:Y:S05]  /*a9c0*/  @!P0 BRA `(.L_x_73) ;  /* 0xffffff6400148947 */ /* 0x004fea000383ffff */
[----:B------:R-:W-:Y:S05]  /*a9d0*/  EXIT ;  /* 0x000000000000794d */ /* 0x000fea0003800000 */
.L_x_6:
[----:B------:R-:W-:-:S08]  /*a9e0*/  NOP ;  /* 0x0000000000007918 */ /* 0x000fd00000000000 */
[----:B------:R-:W2:-:S00]  /*a9f0*/  USETMAXREG.DEALLOC.CTAPOOL 0x18 ;  /* 0x00000018000079c8 */ /* 0x000e8000080e0500 */
[----:B------:R-:W-:-:S13]  /*aa00*/  PLOP3.LUT P3, PT, PT, PT, UP0, 0x80, 0x0 ;  /* 0x000000000000781c */ /* 0x000fda0003f6f008 */
[----:B--2---:R-:W-:Y:S05]  /*aa10*/  @!P3 BRA `(.L_x_74) ;  /* 0x000000080038b947 */ /* 0x004fea0003800000 */
[----:B------:R-:W-:-:S13]  /*aa20*/  PLOP3.LUT P2, PT, PT, PT, UP1, 0x80, 0x0 ;  /* 0x000000000000781c */ /* 0x000fda0003f4f018 */
[----:B-1----:R-:W-:Y:S05]  /*aa30*/  @P2 EXIT ;  /* 0x000000000000294d */ /* 0x002fea0003800000 */
[----:B------:R-:W-:Y:S02]  /*aa40*/  ULDC UR4, c[0x0][0xa00] ;  /* 0x0002800000047ab9 */ /* 0x000fe40000000800 */
[----:B------:R-:W-:-:S13]  /*aa50*/  ISETP.GE.AND P2, PT, R17, UR4, PT ;  /* 0x0000000411007c0c */ /* 0x000fda000bf46270 */
[----:B------:R-:W-:Y:S05]  /*aa60*/  @P2 EXIT ;  /* 0x000000000000294d */ /* 0x000fea0003800000 */
[----:B------:R-:W-:Y:S01]  /*aa70*/  LOP3.LUT P2, RZ, R2, 0x1f, RZ, 0xc0, !PT ;  /* 0x0000001f02ff7812 */ /* 0x000fe2000784c0ff */
[----:B------:R-:W-:Y:S01]  /*aa80*/  BSSY B0, `(.L_x_75) ;  /* 0x0000086000007945 */ /* 0x000fe20003800000 */
[----:B------:R-:W-:Y:S01]  /*aa90*/  IMAD.MOV.U32 R4, RZ, RZ, 0x1 ;  /* 0x00000001ff047424 */ /* 0x000fe200078e00ff */
[----:B------:R-:W-:Y:S01]  /*aaa0*/  MOV R0, RZ ;  /* 0x000000ff00007202 */ /* 0x000fe20000000f00 */
[----:B------:R-:W-:Y:S01]  /*aab0*/  IMAD.MOV.U32 R5, RZ, RZ, 0x1 ;  /* 0x00000001ff057424 */ /* 0x000fe200078e00ff */
[----:B------:R-:W-:Y:S01]  /*aac0*/  PLOP3.LUT P0, PT, P2, P0, PT, 0x2a, 0x0 ;  /* 0x000000000000781c */ /* 0x000fe20001700572 */
[----:B------:R-:W-:Y:S01]  /*aad0*/  ULOP3.LUT UR6, UR47, 0x2, URZ, 0xfc, !UPT ;  /* 0x000000022f067892 */ /* 0x000fe2000f8efc3f */
[----:B------:R-:W-:Y:S01]  /*aae0*/  ULDC UR7, c[0x0][0xc] ;  /* 0x0000030000077ab9 */ /* 0x000fe20000000800 */
[----:B------:R-:W-:Y:S01]  /*aaf0*/  ULDC.64 UR14, c[0x0][0x198] ;  /* 0x00006600000e7ab9 */ /* 0x000fe20000000a00 */
[----:B------:R-:W-:-:S09]  /*ab00*/  ULDC UR18, c[0x0][0xa00] ;  /* 0x0002800000127ab9 */ /* 0x000fd20000000800 */
.L_x_90:
[----:B------:R-:W1:Y:S01]  /*ab10*/  LDC R6, c[0x0][0xa04] ;  /* 0x00028100ff067b82 */ /* 0x000e620000000800 */
[----:B------:R-:W-:Y:S01]  /*ab20*/  IMAD.MOV.U32 R7, RZ, RZ, R17 ;  /* 0x000000ffff077224 */ /* 0x000fe200078e0011 */
[----:B------:R-:W-:-:S06]  /*ab30*/  UMOV UR4, 0xffffffff ;  /* 0xffffffff00047882 */ /* 0x000fcc0000000000 */
[----:B------:R-:W2:Y:S08]  /*ab40*/  LDC R10, c[0x0][0xa10] ;  /* 0x00028400ff0a7b82 */ /* 0x000eb00000000800 */
[----:B------:R-:W3:Y:S01]  /*ab50*/  LDC R13, c[0x0][0xa1c] ;  /* 0x00028700ff0d7b82 */ /* 0x000ee20000000800 */
[----:B-1----:R-:W-:Y:S02]  /*ab60*/  ISETP.NE.AND P2, PT, R6, 0x1, PT ;  /* 0x000000010600780c */ /* 0x002fe40003f45270 */
[----:B--2---:R-:W-:-:S11]  /*ab70*/  ISETP.NE.AND P3, PT, R10, 0x1, PT ;  /* 0x000000010a00780c */ /* 0x004fd60003f65270 */
[----:B------:R-:W1:Y:S01]  /*ab80*/  @P2 LDC.64 R8, c[0x0][0xa08] ;  /* 0x00028200ff082b82 */ /* 0x000e620000000a00 */
[----:B---3--:R-:W-:-:S07]  /*ab90*/  ISETP.NE.AND P4, PT, R13, 0x1, PT ;  /* 0x000000010d00780c */ /* 0x008fce0003f85270 */
[----:B------:R-:W2:Y:S08]  /*aba0*/  @P3 LDC R12, c[0x0][0xa14] ;  /* 0x00028500ff0c3b82 */ /* 0x000eb00000000800 */
[----:B------:R-:W3:Y:S08]  /*abb0*/  @P3 LDC R11, c[0x0][0xa18] ;  /* 0x00028600ff0b3b82 */ /* 0x000ef00000000800 */
[----:B------:R-:W4:Y:S01]  /*abc0*/  @P4 LDC.64 R2, c[0x0][0xa20] ;  /* 0x00028800ff024b82 */ /* 0x000f220000000a00 */
[----:B-1----:R-:W-:-:S05]  /*abd0*/  @P2 IMAD.HI.U32 R8, R17, R8, RZ ;  /* 0x0000000811082227 */ /* 0x002fca00078e00ff */
[----:B------:R-:W-:-:S04]  /*abe0*/  @P2 SHF.R.U32.HI R7, RZ, R9, R8 ;  /* 0x00000009ff072219 */ /* 0x000fc80000011608 */
[----:B------:R-:W-:Y:S01]  /*abf0*/  MOV R9, R7 ;  /* 0x0000000700097202 */ /* 0x000fe20000000f00 */
[----:B--2---:R-:W-:-:S05]  /*ac00*/  @P3 IMAD.HI.U32 R8, R7, R12, RZ ;  /* 0x0000000c07083227 */ /* 0x004fca00078e00ff */
[----:B---3--:R-:W-:-:S05]  /*ac10*/  @P3 SHF.R.U32.HI R9, RZ, R11, R8 ;  /* 0x0000000bff093219 */ /* 0x008fca0000011608 */
[----:B----4-:R-:W-:-:S04]  /*ac20*/  @P4 IMAD.HI.U32 R8, R9, R2, RZ ;  /* 0x0000000209084227 */ /* 0x010fc800078e00ff */
[----:B------:R-:W-:Y:S01]  /*ac30*/  IMAD.MOV.U32 R2, RZ, RZ, R9 ;  /* 0x000000ffff027224 */ /* 0x000fe200078e0009 */
[----:B------:R-:W-:Y:S02]  /*ac40*/  @P4 SHF.R.U32.HI R2, RZ, R3, R8 ;  /* 0x00000003ff024219 */ /* 0x000fe40000011608 */
[----:B------:R-:W-:-:S03]  /*ac50*/  IADD3 R3, -R9, RZ, RZ ;  /* 0x000000ff09037210 */ /* 0x000fc60007ffe1ff */
[----:B------:R-:W-:Y:S02]  /*ac60*/  IMAD.MOV R2, RZ, RZ, -R2 ;  /* 0x000000ffff027224 */ /* 0x000fe400078e0a02 */
[----:B------:R-:W-:Y:S02]  /*ac70*/  IMAD R10, R10, R3, R7 ;  /* 0x000000030a0a7224 */ /* 0x000fe400078e0207 */
[----:B------:R-:W-:Y:S01]  /*ac80*/  IMAD R2, R13, R2, R9 ;  /* 0x000000020d027224 */ /* 0x000fe200078e0209 */
[----:B------:R-:W-:Y:S06]  /*ac90*/  BRA.DIV UR4, `(.L_x_76) ;  /* 0x0000001a04107947 */ /* 0x000fec000b800000 */
[----:B------:R-:W-:-:S13]  /*aca0*/  ELECT P6, URZ, PT ;  /* 0x00000000003f782f */ /* 0x000fda00038c0000 */
.L_x_128:
[----:B------:R-:W-:Y:S01]  /*acb0*/  IMAD.MOV R3, RZ, RZ, -R7 ;  /* 0x000000ffff037224 */ /* 0x000fe200078e0a07 */
[----:B------:R-:W-:Y:S03]  /*acc0*/  BSSY B1, `(.L_x_77) ;  /* 0x0000029000017945 */ /* 0x000fe60003800000 */
[----:B------:R-:W-:Y:S01]  /*acd0*/  IMAD R3, R6, R3, R17 ;  /* 0x0000000306037224 */ /* 0x000fe200078e0211 */
[----:B------:R-:W-:-:S03]  /*ace0*/  MOV R6, RZ ;  /* 0x000000ff00067202 */ /* 0x000fc60000000f00 */
[----:B------:R-:W-:Y:S01]  /*acf0*/  IMAD.SHL.U32 R3, R3, 0x80, RZ ;  /* 0x0000008003037824 */ /* 0x000fe200078e00ff */
[----:B------:R-:W-:Y:S06]  /*ad00*/  @!P6 BRA `(.L_x_78) ;  /* 0x000000000090e947 */ /* 0x000fec0003800000 */
[----:B------:R-:W1:Y:S01]  /*ad10*/  S2R R7, SR_CgaCtaId ;  /* 0x0000000000077919 */ /* 0x000e620000008800 */
[----:B------:R-:W-:-:S04]  /*ad20*/  MOV R6, 0x400 ;  /* 0x0000040000067802 */ /* 0x000fc80000000f00 */
[----:B-1----:R-:W-:Y:S02]  /*ad30*/  LEA R9, R7, R6, 0x18 ;  /* 0x0000000607097211 */ /* 0x002fe400078ec0ff */
[----:B------:R-:W-:-:S03]  /*ad40*/  SHF.L.U32 R6, R5, 0x1f, RZ ;  /* 0x0000001f05067819 */ /* 0x000fc600000006ff */
[----:B------:R-:W-:-:S04]  /*ad50*/  IMAD R7, R0, 0x8, R9 ;  /* 0x0000000800077824 */ /* 0x000fc800078e0209 */
[----:B------:R-:W1:Y:S02]  /*ad60*/  SYNCS.PHASECHK.TRANS64.TRYWAIT P2, [R7+URZ+0xe460], R6 ;  /* 0x00e46006070075a7 */ /* 0x000e64000804017f */
[----:B-1----:R-:W-:Y:S05]  /*ad70*/  @!P2 BRA `(.L_x_79) ;  /* 0x0000001400f8a947 */ /* 0x002fea0003800000 */
.L_x_129:
[----:B------:R-:W-:Y:S01]  /*ad80*/  UPRMT UR4, UR6, 0x9910, URZ ;  /* 0x0000991006047896 */ /* 0x000fe2000800003f */
[----:B-1----:R-:W-:-:S03]  /*ad90*/  @P1 IMAD.MOV.U32 R6, RZ, RZ, 0x1000 ;  /* 0x00001000ff061424 */ /* 0x002fc600078e00ff */
[----:B------:R-:W-:Y:S01]  /*ada0*/  UISETP.NE.AND UP0, UPT, UR4, 0x2, UPT ;  /* 0x000000020400788c */ /* 0x000fe2000bf05270 */
[----:B------:R1:W-:Y:S05]  /*adb0*/  @P1 SYNCS.ARRIVE.TRANS64 RZ, [R7+URZ+0xe450], R6 ;  /* 0x00e4500607ff19a7 */ /* 0x0003ea000800003f */
[----:B------:R-:W-:-:S13]  /*adc0*/  PLOP3.LUT P2, PT, PT, PT, UP0, 0x80, 0x0 ;  /* 0x000000000000781c */ /* 0x000fda0003f4f008 */
[----:B-1----:R-:W-:Y:S05]  /*add0*/  @P2 BRA `(.L_x_80) ;  /* 0x0000000000042947 */ /* 0x002fea0003800000 */
[----:B------:R-:W-:Y:S01]  /*ade0*/  BPT.TRAP 0x1 ;  /* 0x000000040000795c */ /* 0x000fe20000300000 */
.L_x_80:
[----:B------:R-:W-:Y:S05]  /*adf0*/  @P0 BRA `(.L_x_81) ;  /* 0x0000000000040947 */ /* 0x000fea0003800000 */
[----:B------:R-:W-:Y:S01]  /*ae00*/  BPT.TRAP 0x1 ;  /* 0x000000040000795c */ /* 0x000fe20000300000 */
.L_x_81:
[----:B------:R-:W-:Y:S01]  /*ae10*/  R2UR UR4, R9 ;  /* 0x00000000090472ca */ /* 0x000fe200000e0000 */
[----:B------:R-:W-:Y:S01]  /*ae20*/  UIADD3 UR16, UP0, UR14, 0xf0, URZ ;  /* 0x000000f00e107890 */ /* 0x000fe2000ff1e03f */
[----:B------:R-:W-:Y:S01]  /*ae30*/  R2UR UR9, R7 ;  /* 0x00000000070972ca */ /* 0x000fe200000e0000 */
[----:B------:R-:W-:Y:S01]  /*ae40*/  UMOV UR5, 0x10000000 ;  /* 0x1000000000057882 */ /* 0x000fe20000000000 */
[----:B------:R-:W-:Y:S01]  /*ae50*/  R2UR UR8, R0 ;  /* 0x00000000000872ca */ /* 0x000fe200000e0000 */
[----:B------:R-:W-:Y:S01]  /*ae60*/  UIADD3.X UR17, URZ, UR15, URZ, UP0, !UPT ;  /* 0x0000000f3f117290 */ /* 0x000fe200087fe43f */
[----:B------:R-:W-:Y:S01]  /*ae70*/  R2UR UR11, R3 ;  /* 0x00000000030b72ca */ /* 0x000fe200000e0000 */
[----:B------:R-:W-:Y:S01]  /*ae80*/  UMOV UR10, URZ ;  /* 0x0000003f000a7c82 */ /* 0x000fe20008000000 */
[----:B------:R-:W-:Y:S02]  /*ae90*/  R2UR UR12, R10 ;  /* 0x000000000a0c72ca */ /* 0x000fe400000e0000 */
[----:B------:R-:W-:-:S02]  /*aea0*/  R2UR UR13, R2 ;  /* 0x00000000020d72ca */ /* 0x000fc400000e0000 */
[----:B------:R-:W-:-:S03]  /*aeb0*/  IADD3 R0, R0, 0x1, RZ ;  /* 0x0000000100007810 */ /* 0x000fc60007ffe0ff */
[----:B------:R-:W-:Y:S01]  /*aec0*/  UIADD3 UR9, UR9, 0xe450, URZ ;  /* 0x0000e45009097890 */ /* 0x000fe2000fffe03f */
[----:B------:R-:W-:Y:S01]  /*aed0*/  ISETP.NE.AND P2, PT, R0, 0x2, PT ;  /* 0x000000020000780c */ /* 0x000fe20003f45270 */
[----:B------:R-:W-:-:S03]  /*aee0*/  ULEA UR8, UR8, UR4, 0xc ;  /* 0x0000000408087291 */ /* 0x000fc6000f8e603f */
[----:B------:R-:W-:Y:S01]  /*aef0*/  UMOV UR4, 0x0 ;  /* 0x0000000000047882 */ /* 0x000fe20000000000 */
[----:B------:R-:W-:Y:S02]  /*af00*/  SEL R6, RZ, 0x1, P2 ;  /* 0x00000001ff067807 */ /* 0x000fe40001000000 */
[----:B------:R-:W-:Y:S02]  /*af10*/  SEL R0, R0, RZ, P2 ;  /* 0x000000ff00007207 */ /* 0x000fe40001000000 */
[----:B------:R-:W-:Y:S01]  /*af20*/  LOP3.LUT R5, R5, R6, RZ, 0x3c, !PT ;  /* 0x0000000605057212 */ /* 0x000fe200078e3cff */
[----:B------:R1:W-:Y:S02]  /*af30*/  UTMALDG.4D [UR8], [UR16], desc[UR4] ;  /* 0x00000408100075b4 */ /* 0x0003e40008019000 */
[----:B-1----:R-:W-:-:S07]  /*af40*/  IMAD.MOV.U32 R6, RZ, RZ, 0x40 ;  /* 0x00000040ff067424 */ /* 0x002fce00078e00ff */
.L_x_78:
[----:B------:R-:W-:Y:S05]  /*af50*/  BSYNC B1 ;  /* 0x0000000000017941 */ /* 0x000fea0003800000 */
.L_x_77:
[----:B------:R-:W-:Y:S01]  /*af60*/  LOP3.LUT P2, RZ, R4, 0xff, RZ, 0xc0, !PT ;  /* 0x000000ff04ff7812 */ /* 0x000fe2000784c0ff */
[----:B------:R-:W-:-:S12]  /*af70*/  BSSY B1, `(.L_x_82) ;  /* 0x0000009000017945 */ /* 0x000fd80003800000 */
[----:B------:R-:W-:Y:S05]  /*af80*/  @!P2 BRA `(.L_x_83) ;  /* 0x00000000001ca947 */ /* 0x000fea0003800000 */
[----:B------:R-:W1:Y:S01]  /*af90*/  S2R R7, SR_CgaCtaId ;  /* 0x0000000000077919 */ /* 0x000e620000008800 */
[----:B------:R-:W-:-:S04]  /*afa0*/  MOV R4, 0x400 ;  /* 0x0000040000047802 */ /* 0x000fc80000000f00 */
[----:B-1----:R-:W-:Y:S02]  /*afb0*/  LEA R7, R7, R4, 0x18 ;  /* 0x0000000407077211 */ /* 0x002fe400078ec0ff */
[----:B------:R-:W-:Y:S02]  /*afc0*/  SHF.L.U32 R4, RZ, 0x1f, RZ ;  /* 0x0000001fff047819 */ /* 0x000fe400000006ff */
[----:B------:R1:W-:Y:S02]  /*afd0*/  SYNCS.ARRIVE.TRANS64.A1T0 RZ, [R7+URZ+0xe4b0], RZ ;  /* 0x00e4b0ff07ff79a7 */ /* 0x0003e4000810003f */
[----:B------:R-:W2:Y:S02]  /*afe0*/  SYNCS.PHASECHK.TRANS64.TRYWAIT P2, [R7+URZ+0xe4b0], R4 ;  /* 0x00e4b004070075a7 */ /* 0x000ea4000804017f */
[----:B-12---:R-:W-:Y:S05]  /*aff0*/  @!P2 BRA `(.L_x_84) ;  /* 0x00000014006ca947 */ /* 0x006fea0003800000 */
.L_x_83:
[----:B------:R-:W-:Y:S05]  /*b000*/  BSYNC B1 ;  /* 0x0000000000017941 */ /* 0x000fea0003800000 */
.L_x_82:
[----:B------:R-:W-:Y:S04]  /*b010*/  BSSY B1, `(.L_x_85) ;  /* 0x0000028000017945 */ /* 0x000fe80003800000 */
[----:B------:R-:W-:Y:S05]  /*b020*/  @!P6 BRA `(.L_x_86) ;  /* 0x000000000098e947 */ /* 0x000fea0003800000 */
[----:B-1----:R-:W1:Y:S01]  /*b030*/  S2R R7, SR_CgaCtaId ;  /* 0x0000000000077919 */ /* 0x002e620000008800 */
[----:B------:R-:W-:Y:S02]  /*b040*/  MOV R4, 0x400 ;  /* 0x0000040000047802 */ /* 0x000fe40000000f00 */
[----:B------:R-:W-:Y:S02]  /*b050*/  SHF.L.U32 R9, R5, 0x1f, RZ ;  /* 0x0000001f05097819 */ /* 0x000fe400000006ff */
[----:B-1----:R-:W-:-:S05]  /*b060*/  LEA R7, R7, R4, 0x18 ;  /* 0x0000000407077211 */ /* 0x002fca00078ec0ff */
[----:B------:R-:W-:-:S04]  /*b070*/  IMAD R4, R0, 0x8, R7 ;  /* 0x0000000800047824 */ /* 0x000fc800078e0207 */
[----:B------:R-:W1:Y:S02]  /*b080*/  SYNCS.PHASECHK.TRANS64.TRYWAIT P2, [R4+URZ+0xe460], R9 ;  /* 0x00e46009040075a7 */ /* 0x000e64000804017f */
[----:B-1----:R-:W-:Y:S05]  /*b090*/  @!P2 BRA `(.L_x_87) ;  /* 0x000000140058a947 */ /* 0x002fea0003800000 */
.L_x_130:
[----:B------:R-:W-:Y:S01]  /*b0a0*/  UPRMT UR4, UR6, 0x9910, URZ ;  /* 0x0000991006047896 */ /* 0x000fe2000800003f */
[----:B-1----:R-:W-:-:S03]  /*b0b0*/  @P1 MOV R9, 0x1000 ;  /* 0x0000100000091802 */ /* 0x002fc60000000f00 */
[----:B------:R-:W-:Y:S01]  /*b0c0*/  UISETP.NE.AND UP0, UPT, UR4, 0x2, UPT ;  /* 0x000000020400788c */ /* 0x000fe2000bf05270 */
[----:B------:R1:W-:Y:S05]  /*b0d0*/  @P1 SYNCS.ARRIVE.TRANS64 RZ, [R4+URZ+0xe450], R9 ;  /* 0x00e4500904ff19a7 */ /* 0x0003ea000800003f */
[----:B------:R-:W-:-:S13]  /*b0e0*/  PLOP3.LUT P2, PT, PT, PT, UP0, 0x80, 0x0 ;  /* 0x000000000000781c */ /* 0x000fda0003f4f008 */
[----:B-1----:R-:W-:Y:S05]  /*b0f0*/  @P2 BRA `(.L_x_88) ;  /* 0x0000000000042947 */ /* 0x002fea0003800000 */
[----:B------:R-:W-:Y:S01]  /*b100*/  BPT.TRAP 0x1 ;  /* 0x000000040000795c */ /* 0x000fe20000300000 */
.L_x_88:
[----:B------:R-:W-:Y:S05]  /*b110*/  @P0 BRA `(.L_x_89) ;  /* 0x0000000000040947 */ /* 0x000fea0003800000 */
[----:B------:R-:W-:Y:S01]  /*b120*/  BPT.TRAP 0x1 ;  /* 0x000000040000795c */ /* 0x000fe20000300000 */
.L_x_89:
[----:B------:R-:W-:Y:S01]  /*b130*/  R2UR UR4, R7 ;  /* 0x00000000070472ca */ /* 0x000fe200000e0000 */
[----:B------:R-:W-:Y:S01]  /*b140*/  UIADD3 UR16, UP0, UR14, 0xf0, URZ ;  /* 0x000000f00e107890 */ /* 0x000fe2000ff1e03f */
[----:B------:R-:W-:Y:S01]  /*b150*/  R2UR UR11, R3 ;  /* 0x00000000030b72ca */ /* 0x000fe200000e0000 */
[----:B------:R-:W-:Y:S01]  /*b160*/  UMOV UR10, URZ ;  /* 0x0000003f000a7c82 */ /* 0x000fe20008000000 */
[----:B------:R-:W-:Y:S01]  /*b170*/  R2UR UR5, R6 ;  /* 0x00000000060572ca */ /* 0x000fe200000e0000 */
[----:B------:R-:W-:Y:S01]  /*b180*/  UIADD3.X UR17, URZ, UR15, URZ, UP0, !UPT ;  /* 0x0000000f3f117290 */ /* 0x000fe200087fe43f */
[----:B------:R-:W-:Y:S02]  /*b190*/  R2UR UR9, R4 ;  /* 0x00000000040972ca */ /* 0x000fe400000e0000 */
[C---:B------:R-:W-:Y:S01]  /*b1a0*/  R2UR UR8, R0.reuse ;  /* 0x00000000000872ca */ /* 0x040fe200000e0000 */
[----:B------:R-:W-:Y:S01]  /*b1b0*/  VIADD R0, R0, 0x1 ;  /* 0x0000000100007836 */ /* 0x000fe20000000000 */
[----:B------:R-:W-:-:S02]  /*b1c0*/  R2UR UR12, R10 ;  /* 0x000000000a0c72ca */ /* 0x000fc400000e0000 */
[----:B------:R-:W-:Y:S02]  /*b1d0*/  R2UR UR13, R2 ;  /* 0x00000000020d72ca */ /* 0x000fe400000e0000 */
[----:B------:R-:W-:-:S03]  /*b1e0*/  ISETP.NE.AND P2, PT, R0, 0x2, PT ;  /* 0x000000020000780c */ /* 0x000fc60003f45270 */
[----:B------:R-:W-:Y:S01]  /*b1f0*/  UIADD3 UR11, UR11, UR5, URZ ;  /* 0x000000050b0b7290 */ /* 0x000fe2000fffe03f */
[----:B------:R-:W-:Y:S01]  /*b200*/  SEL R2, RZ, 0x1, P2 ;  /* 0x00000001ff027807 */ /* 0x000fe20001000000 */
[----:B------:R-:W-:Y:S01]  /*b210*/  UIADD3 UR9, UR9, 0xe450, URZ ;  /* 0x0000e45009097890 */ /* 0x000fe2000fffe03f */
[----:B------:R-:W-:Y:S01]  /*b220*/  SEL R0, R0, RZ, P2 ;  /* 0x000000ff00007207 */ /* 0x000fe20001000000 */
[----:B------:R-:W-:Y:S01]  /*b230*/  ULEA UR8, UR8, UR4, 0xc ;  /* 0x0000000408087291 */ /* 0x000fe2000f8e603f */
[----:B------:R-:W-:Y:S01]  /*b240*/  LOP3.LUT R5, R5, R2, RZ, 0x3c, !PT ;  /* 0x0000000205057212 */ /* 0x000fe200078e3cff */
[----:B------:R-:W-:Y:S01]  /*b250*/  UMOV UR5, 0x10000000 ;  /* 0x1000000000057882 */ /* 0x000fe20000000000 */
[----:B------:R-:W-:-:S06]  /*b260*/  UMOV UR4, 0x0 ;  /* 0x0000000000047882 */ /* 0x000fcc0000000000 */
[----:B------:R2:W-:Y:S02]  /*b270*/  UTMALDG.4D [UR8], [UR16], desc[UR4] ;  /* 0x00000408100075b4 */ /* 0x0005e40008019000 */
[----:B--2---:R-:W-:Y:S01]  /*b280*/  NOP ;  /* 0x0000000000007918 */ /* 0x004fe20000000000 */
.L_x_86:
[----:B------:R-:W-:Y:S05]  /*b290*/  BSYNC B1 ;  /* 0x0000000000017941 */ /* 0x000fea0003800000 */
.L_x_85:
[----:B------:R-:W-:Y:S01]  /*b2a0*/  VIADD R17, R17, UR7 ;  /* 0x0000000711117c36 */ /* 0x000fe20008000000 */
[----:B-1----:R-:W-:-:S04]  /*b2b0*/  PRMT R4, RZ, 0x7610, R4 ;  /* 0x00007610ff047816 */ /* 0x002fc80000000004 */
[----:B------:R-:W-:-:S13]  /*b2c0*/  ISETP.GE.AND P2, PT, R17, UR18, PT ;  /* 0x0000001211007c0c */ /* 0x000fda000bf46270 */
[----:B------:R-:W-:Y:S05]  /*b2d0*/  @!P2 BRA `(.L_x_90) ;  /* 0xfffffff8000ca947 */ /* 0x000fea000383ffff */
[----:B------:R-:W-:Y:S05]  /*b2e0*/  BSYNC B0 ;  /* 0x0000000000007941 */ /* 0x000fea0003800000 */
.L_x_75:
[----:B------:R-:W-:Y:S05]  /*b2f0*/  EXIT ;  /* 0x000000000000794d */ /* 0x000fea0003800000 */
.L_x_74:
[----:B-1----:R-:W-:Y:S02]  /*b300*/  ULDC UR4, c[0x0][0xa00] ;  /* 0x0002800000047ab9 */ /* 0x002fe40000000800 */
[----:B------:R-:W-:-:S13]  /*b310*/  ISETP.GE.AND P0, PT, R17, UR4, PT ;  /* 0x0000000411007c0c */ /* 0x000fda000bf06270 */
[----:B------:R-:W-:Y:S05]  /*b320*/  @P0 EXIT ;  /* 0x000000000000094d */ /* 0x000fea0003800000 */
[----:B------:R-:W-:Y:S01]  /*b330*/  LOP3.LUT P0, RZ, R2, 0x1f, RZ, 0xc0, !PT ;  /* 0x0000001f02ff7812 */ /* 0x000fe2000780c0ff */
[----:B------:R-:W-:Y:S01]  /*b340*/  BSSY B0, `(.L_x_91) ;  /* 0x00000e2000007945 */ /* 0x000fe20003800000 */
[----:B------:R-:W-:Y:S01]  /*b350*/  MOV R4, 0x1 ;  /* 0x0000000100047802 */ /* 0x000fe20000000f00 */
[----:B------:R-:W-:Y:S01]  /*b360*/  IMAD.MOV.U32 R5, RZ, RZ, RZ ;  /* 0x000000ffff057224 */ /* 0x000fe200078e00ff */
[----:B------:R-:W-:Y:S01]  /*b370*/  PLOP3.LUT P0, PT, P0, P2, PT, 0x2a, 0x0 ;  /* 0x000000000000781c */ /* 0x000fe20000704572 */
[----:B------:R-:W-:Y:S01]  /*b380*/  IMAD.MOV.U32 R0, RZ, RZ, 0x1 ;  /* 0x00000001ff007424 */ /* 0x000fe200078e00ff */
[----:B------:R-:W-:Y:S01]  /*b390*/  ULOP3.LUT UR5, UR46, 0x2, URZ, 0xfc, !UPT ;  /* 0x000000022e057892 */ /* 0x000fe2000f8efc3f */
[----:B------:R-:W-:Y:S01]  /*b3a0*/  ULDC.64 UR6, c[0x0][0x198] ;  /* 0x0000660000067ab9 */ /* 0x000fe20000000a00 */
[----:B------:R-:W-:-:S10]  /*b3b0*/  ULDC UR14, c[0x0][0xc] ;  /* 0x00000300000e7ab9 */ /* 0x000fd40000000800 */
.L_x_118:
[----:B------:R-:W1:Y:S01]  /*b3c0*/  LDC R2, c[0x0][0xa04] ;  /* 0x00028100ff027b82 */ /* 0x000e620000000800 */
[----:B------:R-:W-:-:S07]  /*b3d0*/  UMOV UR4, 0xffffffff ;  /* 0xffffffff00047882 */ /* 0x000fce0000000000 */
        /* <DEDUP_REMOVED lines=9> */
[----:B-1----:R-:W-:Y:S01]  /*b470*/  @P3 IMAD.HI.U32 R10, R17, R6, RZ ;  /* 0x00000006110a3227 */ /* 0x002fe200078e00ff */
[----:B------:R-:W-:-:S04]  /*b480*/  MOV R6, R17 ;  /* 0x0000001100067202 */ /* 0x000fc80000000f00 */
[----:B------:R-:W-:-:S05]  /*b490*/  @P3 SHF.R.U32.HI R6, RZ, R7, R10 ;  /* 0x00000007ff063219 */ /* 0x000fca000001160a */
[----:B--2---:R-:W-:-:S04]  /*b4a0*/  @P4 IMAD.HI.U32 R9, R6, R9, RZ ;  /* 0x0000000906094227 */ /* 0x004fc800078e00ff */
[----:B------:R-:W-:Y:S01]  /*b4b0*/  IMAD.MOV.U32 R7, RZ, RZ, R6 ;  /* 0x000000ffff077224 */ /* 0x000fe200078e0006 */
[----:B---3--:R-:W-:-:S05]  /*b4c0*/  @P4 SHF.R.U32.HI R7, RZ, R12, R9 ;  /* 0x0000000cff074219 */ /* 0x008fca0000011609 */
[----:B------:R-:W-:Y:S02]  /*b4d0*/  IMAD.MOV.U32 R9, RZ, RZ, R7 ;  /* 0x000000ffff097224 */ /* 0x000fe400078e0007 */
[----:B----4-:R-:W-:-:S05]  /*b4e0*/  @P5 IMAD.HI.U32 R2, R7, R2, RZ ;  /* 0x0000000207025227 */ /* 0x010fca00078e00ff */
[----:B------:R-:W-:Y:S02]  /*b4f0*/  @P5 SHF.R.U32.HI R9, RZ, R3, R2 ;  /* 0x00000003ff095219 */ /* 0x000fe40000011602 */
[----:B------:R-:W-:-:S05]  /*b500*/  IADD3 R3, -R7, RZ, RZ ;  /* 0x000000ff07037210 */ /* 0x000fca0007ffe1ff */
[----:B------:R-:W-:Y:S02]  /*b510*/  IMAD R2, R11, R3, R6 ;  /* 0x000000030b027224 */ /* 0x000fe400078e0206 */
[----:B------:R-:W-:-:S04]  /*b520*/  IMAD.MOV R3, RZ, RZ, -R9 ;  /* 0x000000ffff037224 */ /* 0x000fc800078e0a09 */
[----:B------:R-:W-:Y:S01]  /*b530*/  IMAD R3, R8, R3, R7 ;  /* 0x0000000308037224 */ /* 0x000fe200078e0207 */
[----:B------:R-:W-:Y:S06]  /*b540*/  BRA.DIV UR4, `(.L_x_92) ;  /* 0x0000001204407947 */ /* 0x000fec000b800000 */
[----:B------:R-:W-:-:S13]  /*b550*/  ELECT P6, URZ, PT ;  /* 0x00000000003f782f */ /* 0x000fda00038c0000 */
.L_x_133:
[----:B------:R-:W1:Y:S01]  /*b560*/  LDC R6, c[0x0][0x28c] ;  /* 0x0000a300ff067b82 */ /* 0x000e620000000800 */
[----:B------:R-:W-:Y:S01]  /*b570*/  BSSY B1, `(.L_x_93) ;  /* 0x0000027000017945 */ /* 0x000fe20003800000 */
[----:B-1----:R-:W-:-:S13]  /*b580*/  ISETP.GT.AND P3, PT, R6, RZ, P6 ;  /* 0x000000ff0600720c */ /* 0x002fda0003764270 */
[----:B------:R-:W-:Y:S05]  /*b590*/  @!P3 BRA `(.L_x_94) ;  /* 0x000000000090b947 */ /* 0x000fea0003800000 */
[----:B------:R-:W1:Y:S01]  /*b5a0*/  S2R R8, SR_CgaCtaId ;  /* 0x0000000000087919 */ /* 0x000e620000008800 */
[----:B------:R-:W-:-:S04]  /*b5b0*/  MOV R7, 0x400 ;  /* 0x0000040000077802 */ /* 0x000fc80000000f00 */
[----:B-1----:R-:W-:Y:S02]  /*b5c0*/  LEA R10, R8, R7, 0x18 ;  /* 0x00000007080a7211 */ /* 0x002fe400078ec0ff */
[----:B------:R-:W-:-:S03]  /*b5d0*/  SHF.L.U32 R7, R0, 0x1f, RZ ;  /* 0x0000001f00077819 */ /* 0x000fc600000006ff */
[----:B------:R-:W-:-:S04]  /*b5e0*/  IMAD R8, R5, 0x8, R10 ;  /* 0x0000000805087824 */ /* 0x000fc800078e020a */
[----:B------:R-:W1:Y:S02]  /*b5f0*/  SYNCS.PHASECHK.TRANS64.TRYWAIT P4, [R8+URZ+0xe428], R7 ;  /* 0x00e42807080075a7 */ /* 0x000e64000808017f */
[----:B-1----:R-:W-:Y:S05]  /*b600*/  @!P4 BRA `(.L_x_95) ;  /* 0x000000100030c947 */ /* 0x002fea0003800000 */
.L_x_134:
[----:B------:R-:W-:Y:S01]  /*b610*/  UPRMT UR4, UR5, 0x9910, URZ ;  /* 0x0000991005047896 */ /* 0x000fe2000800003f */
[----:B-1----:R-:W-:-:S03]  /*b620*/  @P2 MOV R7, 0x2000 ;  /* 0x0000200000072802 */ /* 0x002fc60000000f00 */
[----:B------:R-:W-:Y:S01]  /*b630*/  UISETP.NE.AND UP0, UPT, UR4, 0x2, UPT ;  /* 0x000000020400788c */ /* 0x000fe2000bf05270 */
[----:B------:R1:W-:Y:S05]  /*b640*/  @P2 SYNCS.ARRIVE.TRANS64 RZ, [R8+URZ+0xe400], R7 ;  /* 0x00e4000708ff29a7 */ /* 0x0003ea000800003f */
[----:B------:R-:W-:-:S13]  /*b650*/  PLOP3.LUT P4, PT, PT, PT, UP0, 0x80, 0x0 ;  /* 0x000000000000781c */ /* 0x000fda0003f8f008 */
[----:B-1----:R-:W-:Y:S05]  /*b660*/  @P4 BRA `(.L_x_96) ;  /* 0x0000000000044947 */ /* 0x002fea0003800000 */
[----:B------:R-:W-:Y:S01]  /*b670*/  BPT.TRAP 0x1 ;  /* 0x000000040000795c */ /* 0x000fe20000300000 */
.L_x_96:
[----:B------:R-:W-:Y:S05]  /*b680*/  @P0 BRA `(.L_x_97) ;  /* 0x0000000000040947 */ /* 0x000fea0003800000 */
[----:B------:R-:W-:Y:S01]  /*b690*/  BPT.TRAP 0x1 ;  /* 0x000000040000795c */ /* 0x000fe20000300000 */
.L_x_97:
[----:B------:R-:W-:Y:S01]  /*b6a0*/  IMAD R10, R5, 0x2000, R10 ;  /* 0x00002000050a7824 */ /* 0x000fe200078e020a */
[----:B------:R-:W-:Y:S01]  /*b6b0*/  R2UR UR9, R8 ;  /* 0x00000000080972ca */ /* 0x000fe200000e0000 */
[----:B------:R-:W-:Y:S01]  /*b6c0*/  UIADD3 UR16, UP0, UR6, 0x1f0, URZ ;  /* 0x000001f006107890 */ /* 0x000fe2000ff1e03f */
[----:B------:R-:W-:Y:S01]  /*b6d0*/  R2UR UR12, R2 ;  /* 0x00000000020c72ca */ /* 0x000fe200000e0000 */
[----:B------:R-:W-:Y:S01]  /*b6e0*/  UMOV UR18, 0x0 ;  /* 0x0000000000127882 */ /* 0x000fe20000000000 */
[----:B------:R-:W-:Y:S01]  /*b6f0*/  R2UR UR8, R10 ;  /* 0x000000000a0872ca */ /* 0x000fe200000e0000 */
[----:B------:R-:W-:Y:S01]  /*b700*/  UIADD3.X UR17, URZ, UR7, URZ, UP0, !UPT ;  /* 0x000000073f117290 */ /* 0x000fe200087fe43f */
[----:B------:R-:W-:Y:S01]  /*b710*/  R2UR UR13, R3 ;  /* 0x00000000030d72ca */ /* 0x000fe200000e0000 */
[----:B------:R-:W-:Y:S01]  /*b720*/  UMOV UR19, 0x10000000 ;  /* 0x1000000000137882 */ /* 0x000fe20000000000 */
[----:B------:R-:W-:Y:S01]  /*b730*/  UMOV UR10, URZ ;  /* 0x0000003f000a7c82 */ /* 0x000fe20008000000 */
[----:B------:R-:W-:Y:S01]  /*b740*/  UMOV UR11, URZ ;  /* 0x0000003f000b7c82 */ /* 0x000fe20008000000 */
[----:B------:R-:W-:-:S03]  /*b750*/  VIADD R5, R5, 0x1 ;  /* 0x0000000105057836 */ /* 0x000fc60000000000 */
[----:B------:R-:W-:Y:S02]  /*b760*/  UIADD3 UR9, UR9, 0xe400, URZ ;  /* 0x0000e40009097890 */ /* 0x000fe4000fffe03f */
[C---:B------:R-:W-:Y:S02]  /*b770*/  ISETP.NE.AND P4, PT, R5.reuse, 0x5, PT ;  /* 0x000000050500780c */ /* 0x040fe40003f85270 */
[----:B------:R-:W-:Y:S02]  /*b780*/  UIADD3 UR8, UR8, 0x2000, URZ ;  /* 0x0000200008087890 */ /* 0x000fe4000fffe03f */
[----:B------:R-:W-:Y:S02]  /*b790*/  SEL R7, RZ, 0x1, P4 ;  /* 0x00000001ff077807 */ /* 0x000fe40002000000 */
[----:B------:R-:W-:Y:S02]  /*b7a0*/  SEL R5, R5, RZ, P4 ;  /* 0x000000ff05057207 */ /* 0x000fe40002000000 */
[----:B------:R-:W-:-:S03]  /*b7b0*/  LOP3.LUT R0, R0, R7, RZ, 0x3c, !PT ;  /* 0x0000000700007212 */ /* 0x000fc600078e3cff */
[----:B------:R1:W-:Y:S02]  /*b7c0*/  UTMALDG.4D [UR8], [UR16], desc[UR18] ;  /* 0x00001208100075b4 */ /* 0x0003e40008019000 */
[----:B-1----:R-:W-:Y:S02]  /*b7d0*/  NOP ;  /* 0x0000000000007918 */ /* 0x002fe40000000000 */
.L_x_94:
[----:B------:R-:W-:Y:S05]  /*b7e0*/  BSYNC B1 ;  /* 0x0000000000017941 */ /* 0x000fea0003800000 */
.L_x_93:
        /* <DEDUP_REMOVED lines=10> */
.L_x_99:
[----:B------:R-:W-:Y:S05]  /*b890*/  BSYNC B1 ;  /* 0x0000000000017941 */ /* 0x000fea0003800000 */
.L_x_98:
[----:B------:R-:W-:Y:S01]  /*b8a0*/  BSSY B1, `(.L_x_101) ;  /* 0x0000028000017945 */ /* 0x000fe20003800000 */
[----:B------:R-:W-:-:S03]  /*b8b0*/  MOV R9, RZ ;  /* 0x000000ff00097202 */ /* 0x000fc60000000f00 */
        /* <DEDUP_REMOVED lines=8> */
.L_x_135:
[----:B------:R-:W-:Y:S01]  /*b940*/  UPRMT UR4, UR5, 0x9910, URZ ;  /* 0x0000991005047896 */ /* 0x000fe2000800003f */
[----:B-1----:R-:W-:-:S03]  /*b950*/  @P2 IMAD.MOV.U32 R8, RZ, RZ, 0x2000 ;  /* 0x00002000ff082424 */ /* 0x002fc600078e00ff */
[----:B------:R-:W-:Y:S01]  /*b960*/  UISETP.NE.AND UP0, UPT, UR4, 0x2, UPT ;  /* 0x000000020400788c */ /* 0x000fe2000bf05270 */
[----:B------:R1:W-:Y:S05]  /*b970*/  @P2 SYNCS.ARRIVE.TRANS64 RZ, [R7+URZ+0xe400], R8 ;  /* 0x00e4000807ff29a7 */ /* 0x0003ea000800003f */
[----:B------:R-:W-:-:S13]  /*b980*/  PLOP3.LUT P3, PT, PT, PT, UP0, 0x80, 0x0 ;  /* 0x000000000000781c */ /* 0x000fda0003f6f008 */
[----:B-1----:R-:W-:Y:S05]  /*b990*/  @P3 BRA `(.L_x_104) ;  /* 0x0000000000043947 */ /* 0x002fea0003800000 */
[----:B------:R-:W-:Y:S01]  /*b9a0*/  BPT.TRAP 0x1 ;  /* 0x000000040000795c */ /* 0x000fe20000300000 */
.L_x_104:
[----:B------:R-:W-:Y:S05]  /*b9b0*/  @P0 BRA `(.L_x_105) ;  /* 0x0000000000040947 */ /* 0x000fea0003800000 */
[----:B------:R-:W-:Y:S01]  /*b9c0*/  BPT.TRAP 0x1 ;  /* 0x000000040000795c */ /* 0x000fe20000300000 */
.L_x_105:
[----:B------:R-:W-:Y:S01]  /*b9d0*/  LEA R4, R5, R4, 0xd ;  /* 0x0000000405047211 */ /* 0x000fe200078e68ff */
[----:B------:R-:W-:Y:S01]  /*b9e0*/  UIADD3 UR16, UP0, UR6, 0x2f0, URZ ;  /* 0x000002f006107890 */ /* 0x000fe2000ff1e03f */
[----:B------:R-:W-:Y:S01]  /*b9f0*/  R2UR UR9, R7 ;  /* 0x00000000070972ca */ /* 0x000fe200000e0000 */
[----:B------:R-:W-:Y:S01]  /*ba00*/  UMOV UR18, 0x0 ;  /* 0x0000000000127882 */ /* 0x000fe20000000000 */
[----:B------:R-:W-:Y:S01]  /*ba10*/  R2UR UR8, R4 ;  /* 0x00000000040872ca */ /* 0x000fe200000e0000 */
[----:B------:R-:W-:Y:S01]  /*ba20*/  UIADD3.X UR17, URZ, UR7, URZ, UP0, !UPT ;  /* 0x000000073f117290 */ /* 0x000fe200087fe43f */
[----:B------:R-:W-:Y:S01]  /*ba30*/  R2UR UR12, R2 ;  /* 0x00000000020c72ca */ /* 0x000fe200000e0000 */
[----:B------:R-:W-:Y:S01]  /*ba40*/  UMOV UR19, 0x10000000 ;  /* 0x1000000000137882 */ /* 0x000fe20000000000 */
[----:B------:R-:W-:Y:S01]  /*ba50*/  R2UR UR13, R3 ;  /* 0x00000000030d72ca */ /* 0x000fe200000e0000 */
[----:B------:R-:W-:Y:S01]  /*ba60*/  UMOV UR10, URZ ;  /* 0x0000003f000a7c82 */ /* 0x000fe20008000000 */
[----:B------:R-:W-:Y:S01]  /*ba70*/  UMOV UR11, URZ ;  /* 0x0000003f000b7c82 */ /* 0x000fe20008000000 */
[----:B------:R-:W-:-:S02]  /*ba80*/  VIADD R5, R5, 0x1 ;  /* 0x0000000105057836 */ /* 0x000fc40000000000 */
[----:B------:R-:W-:Y:S02]  /*ba90*/  IMAD.MOV.U32 R9, RZ, RZ, 0x1 ;  /* 0x00000001ff097424 */ /* 0x000fe400078e00ff */
[----:B------:R-:W-:Y:S01]  /*baa0*/  UIADD3 UR9, UR9, 0xe400, URZ ;  /* 0x0000e40009097890 */ /* 0x000fe2000fffe03f */
[----:B------:R-:W-:Y:S01]  /*bab0*/  ISETP.NE.AND P3, PT, R5, 0x5, PT ;  /* 0x000000050500780c */ /* 0x000fe20003f65270 */
[----:B------:R-:W-:-:S03]  /*bac0*/  UIADD3 UR8, UR8, 0x2000, URZ ;  /* 0x0000200008087890 */ /* 0x000fc6000fffe03f */
[----:B------:R-:W-:Y:S02]  /*bad0*/  SEL R7, RZ, 0x1, P3 ;  /* 0x00000001ff077807 */ /* 0x000fe40001800000 */
[----:B------:R-:W-:Y:S02]  /*bae0*/  SEL R5, R5, RZ, P3 ;  /* 0x000000ff05057207 */ /* 0x000fe40001800000 */
[----:B------:R-:W-:Y:S02]  /*baf0*/  LOP3.LUT R0, R0, R7, RZ, 0x3c, !PT ;  /* 0x0000000700007212 */ /* 0x000fe400078e3cff */
[----:B------:R2:W-:Y:S02]  /*bb00*/  UTMALDG.4D [UR8], [UR16], desc[UR18] ;  /* 0x00001208100075b4 */ /* 0x0005e40008019000 */
[----:B--2---:R-:W-:-:S03]  /*bb10*/  NOP ;  /* 0x0000000000007918 */ /* 0x004fc60000000000 */
.L_x_102:
[----:B------:R-:W-:Y:S05]  /*bb20*/  BSYNC B1 ;  /* 0x0000000000017941 */ /* 0x000fea0003800000 */
.L_x_101:
[----:B------:R-:W-:-:S13]  /*bb30*/  ISETP.GE.AND P3, PT, R6, 0x81, PT ;  /* 0x000000810600780c */ /* 0x000fda0003f66270 */
[----:B------:R-:W-:Y:S05]  /*bb40*/  @!P3 BRA `(.L_x_106) ;  /* 0x000000040070b947 */ /* 0x000fea0003800000 */
[----:B------:R-:W-:Y:S01]  /*bb50*/  IADD3 R6, R6, 0x7f, RZ ;  /* 0x0000007f06067810 */ /* 0x000fe20007ffe0ff */
[----:B------:R-:W-:Y:S03]  /*bb60*/  BSSY B1, `(.L_x_106) ;  /* 0x000005a000017945 */ /* 0x000fe60003800000 */
[----:B-1----:R-:W-:-:S04]  /*bb70*/  SHF.R.S32.HI R7, RZ, 0x1f, R6 ;  /* 0x0000001fff077819 */ /* 0x002fc80000011406 */
[----:B------:R-:W-:-:S04]  /*bb80*/  LEA.HI R4, R7, R6, RZ, 0x7 ;  /* 0x0000000607047211 */ /* 0x000fc800078f38ff */
[----:B------:R-:W-:-:S05]  /*bb90*/  SHF.R.S32.HI R4, RZ, 0x7, R4 ;  /* 0x00000007ff047819 */ /* 0x000fca0000011404 */
[----:B------:R-:W-:-:S07]  /*bba0*/  IMAD.SHL.U32 R4, R4, 0x2, RZ ;  /* 0x0000000204047824 */ /* 0x000fce00078e00ff */
.L_x_117:
[----:B------:R-:W-:Y:S04]  /*bbb0*/  BSSY B2, `(.L_x_107) ;  /* 0x0000027000027945 */ /* 0x000fe80003800000 */
[----:B------:R-:W-:Y:S05]  /*bbc0*/  @!P6 BRA `(.L_x_108) ;  /* 0x000000000094e947 */ /* 0x000fea0003800000 */
[----:B------:R-:W1:Y:S01]  /*bbd0*/  S2R R7, SR_CgaCtaId ;  /* 0x0000000000077919 */ /* 0x000e620000008800 */
[----:B------:R-:W-:Y:S02]  /*bbe0*/  MOV R6, 0x400 ;  /* 0x0000040000067802 */ /* 0x000fe40000000f00 */
[----:B------:R-:W-:Y:S02]  /*bbf0*/  SHF.L.U32 R8, R0, 0x1f, RZ ;  /* 0x0000001f00087819 */ /* 0x000fe400000006ff */
[----:B-1----:R-:W-:-:S05]  /*bc00*/  LEA R6, R7, R6, 0x18 ;  /* 0x0000000607067211 */ /* 0x002fca00078ec0ff */
[----:B------:R-:W-:-:S04]  /*bc10*/  IMAD R7, R5, 0x8, R6 ;  /* 0x0000000805077824 */ /* 0x000fc800078e0206 */
[----:B------:R-:W1:Y:S02]  /*bc20*/  SYNCS.PHASECHK.TRANS64.TRYWAIT P3, [R7+URZ+0xe428], R8 ;  /* 0x00e42808070075a7 */ /* 0x000e64000806017f */
[----:B-1----:R-:W-:Y:S05]  /*bc30*/  @!P3 BRA `(.L_x_109) ;  /* 0x0000000800e0b947 */ /* 0x002fea0003800000 */
.L_x_136:
[----:B------:R-:W-:Y:S01]  /*bc40*/  UPRMT UR4, UR5, 0x9910, URZ ;  /* 0x0000991005047896 */ /* 0x000fe2000800003f */
[----:B-1----:R-:W-:-:S03]  /*bc50*/  @P2 MOV R8, 0x2000 ;  /* 0x0000200000082802 */ /* 0x002fc60000000f00 */
[----:B------:R-:W-:Y:S01]  /*bc60*/  UISETP.NE.AND UP0, UPT, UR4, 0x2, UPT ;  /* 0x000000020400788c */ /* 0x000fe2000bf05270 */
[----:B------:R1:W-:Y:S05]  /*bc70*/  @P2 SYNCS.ARRIVE.TRANS64 RZ, [R7+URZ+0xe400], R8 ;  /* 0x00e4000807ff29a7 */ /* 0x0003ea000800003f */
[----:B------:R-:W-:-:S13]  /*bc80*/  PLOP3.LUT P3, PT, PT, PT, UP0, 0x80, 0x0 ;  /* 0x000000000000781c */ /* 0x000fda0003f6f008 */
[----:B-1----:R-:W-:Y:S05]  /*bc90*/  @P3 BRA `(.L_x_110) ;  /* 0x0000000000043947 */ /* 0x002fea0003800000 */
[----:B------:R-:W-:Y:S01]  /*bca0*/  BPT.TRAP 0x1 ;  /* 0x000000040000795c */ /* 0x000fe20000300000 */
.L_x_110:
[----:B------:R-:W-:Y:S05]  /*bcb0*/  @P0 BRA `(.L_x_111) ;  /* 0x0000000000040947 */ /* 0x000fea0003800000 */
[----:B------:R-:W-:Y:S01]  /*bcc0*/  BPT.TRAP 0x1 ;  /* 0x000000040000795c */ /* 0x000fe20000300000 */
.L_x_111:
        /* <DEDUP_REMOVED lines=11> */
[----:B------:R-:W-:-:S03]  /*bd80*/  VIADD R5, R5, 0x1 ;  /* 0x0000000105057836 */ /* 0x000fc60000000000 */
[----:B------:R-:W-:Y:S02]  /*bd90*/  UIADD3 UR9, UR9, 0xe400, URZ ;  /* 0x0000e40009097890 */ /* 0x000fe4000fffe03f */
[----:B------:R-:W-:Y:S01]  /*bda0*/  USHF.L.U32 UR11, UR11, 0x7, URZ ;  /* 0x000000070b0b7899 */ /* 0x000fe2000800063f */
[----:B------:R-:W-:Y:S01]  /*bdb0*/  ISETP.NE.AND P3, PT, R5, 0x5, PT ;  /* 0x000000050500780c */ /* 0x000fe20003f65270 */
[----:B------:R-:W-:-:S03]  /*bdc0*/  UIADD3 UR8, UR8, 0x2000, URZ ;  /* 0x0000200008087890 */ /* 0x000fc6000fffe03f */
[----:B------:R-:W-:Y:S02]  /*bdd0*/  SEL R7, RZ, 0x1, P3 ;  /* 0x00000001ff077807 */ /* 0x000fe40001800000 */
[----:B------:R-:W-:Y:S02]  /*bde0*/  SEL R5, R5, RZ, P3 ;  /* 0x000000ff05057207 */ /* 0x000fe40001800000 */
[----:B------:R-:W-:Y:S02]  /*bdf0*/  LOP3.LUT R0, R0, R7, RZ, 0x3c, !PT ;  /* 0x0000000700007212 */ /* 0x000fe400078e3cff */
[----:B------:R1:W-:Y:S02]  /*be00*/  UTMALDG.4D [UR8], [UR16], desc[UR18] ;  /* 0x00001208100075b4 */ /* 0x0003e40008019000 */
[----:B-1----:R-:W-:-:S03]  /*be10*/  NOP ;  /* 0x0000000000007918 */ /* 0x002fc60000000000 */
.L_x_108:
[----:B------:R-:W-:Y:S05]  /*be20*/  BSYNC B2 ;  /* 0x0000000000027941 */ /* 0x000fea0003800000 */
.L_x_107:
[----:B------:R-:W-:Y:S01]  /*be30*/  ISETP.LT.OR P3, PT, R4, 0x4, !P6 ;  /* 0x000000040400780c */ /* 0x000fe20007761670 */
[----:B------:R-:W-:-:S12]  /*be40*/  BSSY B2, `(.L_x_112) ;  /* 0x0000028000027945 */ /* 0x000fd80003800000 */
[----:B------:R-:W-:Y:S05]  /*be50*/  @P3 BRA `(.L_x_113) ;  /* 0x0000000000983947 */ /* 0x000fea0003800000 */
[----:B------:R-:W1:Y:S01]  /*be60*/  S2R R7, SR_CgaCtaId ;  /* 0x0000000000077919 */ /* 0x000e620000008800 */
[----:B------:R-:W-:Y:S02]  /*be70*/  MOV R6, 0x400 ;  /* 0x0000040000067802 */ /* 0x000fe40000000f00 */
[----:B------:R-:W-:Y:S02]  /*be80*/  SHF.L.U32 R8, R0, 0x1f, RZ ;  /* 0x0000001f00087819 */ /* 0x000fe400000006ff */
[----:B-1----:R-:W-:-:S04]  /*be90*/  LEA R6, R7, R6, 0x18 ;  /* 0x0000000607067211 */ /* 0x002fc800078ec0ff */
[----:B------:R-:W-:-:S04]  /*bea0*/  LEA R7, R5, R6, 0x3 ;  /* 0x0000000605077211 */ /* 0x000fc800078e18ff */
[----:B------:R-:W1:Y:S02]  /*beb0*/  SYNCS.PHASECHK.TRANS64.TRYWAIT P3, [R7+URZ+0xe428], R8 ;  /* 0x00e42808070075a7 */ /* 0x000e64000806017f */
[----:B-1----:R-:W-:Y:S05]  /*bec0*/  @!P3 BRA `(.L_x_114) ;  /* 0x000000080050b947 */ /* 0x002fea0003800000 */
.L_x_137:
[----:B------:R-:W-:Y:S01]  /*bed0*/  UPRMT UR4, UR5, 0x9910, URZ ;  /* 0x0000991005047896 */ /* 0x000fe2000800003f */
[----:B-1----:R-:W-:-:S03]  /*bee0*/  @P1 IMAD.MOV.U32 R8, RZ, RZ, 0x2000 ;  /* 0x00002000ff081424 */ /* 0x002fc600078e00ff */
[----:B------:R-:W-:Y:S01]  /*bef0*/  UISETP.NE.AND UP0, UPT, UR4, 0x2, UPT ;  /* 0x000000020400788c */ /* 0x000fe2000bf05270 */
[----:B------:R1:W-:Y:S05]  /*bf00*/  @P1 SYNCS.ARRIVE.TRANS64 RZ, [R7+URZ+0xe400], R8 ;  /* 0x00e4000807ff19a7 */ /* 0x0003ea000800003f */
[----:B------:R-:W-:-:S13]  /*bf10*/  PLOP3.LUT P3, PT, PT, PT, UP0, 0x80, 0x0 ;  /* 0x000000000000781c */ /* 0x000fda0003f6f008 */
[----:B-1----:R-:W-:Y:S05]  /*bf20*/  @P3 BRA `(.L_x_115) ;  /* 0x0000000000043947 */ /* 0x002fea0003800000 */
[----:B------:R-:W-:Y:S01]  /*bf30*/  BPT.TRAP 0x1 ;  /* 0x000000040000795c */ /* 0x000fe20000300000 */
.L_x_115:
[----:B------:R-:W-:Y:S05]  /*bf40*/  @P0 BRA `(.L_x_116) ;  /* 0x0000000000040947 */ /* 0x000fea0003800000 */
[----:B------:R-:W-:Y:S01]  /*bf50*/  BPT.TRAP 0x1 ;  /* 0x000000040000795c */ /* 0x000fe20000300000 */
.L_x_116:
        /* <DEDUP_REMOVED lines=11> */
[----:B------:R-:W-:Y:S01]  /*c010*/  IADD3 R5, R5, 0x1, RZ ;  /* 0x0000000105057810 */ /* 0x000fe20007ffe0ff */
[----:B------:R-:W-:-:S02]  /*c020*/  VIADD R9, R9, 0x1 ;  /* 0x0000000109097836 */ /* 0x000fc40000000000 */
[----:B------:R-:W-:Y:S01]  /*c030*/  UIADD3 UR9, UR9, 0xe400, URZ ;  /* 0x0000e40009097890 */ /* 0x000fe2000fffe03f */
[C---:B------:R-:W-:Y:S01]  /*c040*/  ISETP.NE.AND P3, PT, R5.reuse, 0x5, PT ;  /* 0x000000050500780c */ /* 0x040fe20003f65270 */
[----:B------:R-:W-:Y:S02]  /*c050*/  USHF.L.U32 UR11, UR11, 0x7, URZ ;  /* 0x000000070b0b7899 */ /* 0x000fe4000800063f */
[----:B------:R-:W-:Y:S01]  /*c060*/  UIADD3 UR8, UR8, 0x2000, URZ ;  /* 0x0000200008087890 */ /* 0x000fe2000fffe03f */
[----:B------:R-:W-:Y:S02]  /*c070*/  SEL R7, RZ, 0x1, P3 ;  /* 0x00000001ff077807 */ /* 0x000fe40001800000 */
[----:B------:R-:W-:Y:S02]  /*c080*/  SEL R5, R5, RZ, P3 ;  /* 0x000000ff05057207 */ /* 0x000fe40001800000 */
[----:B------:R-:W-:-:S04]  /*c090*/  LOP3.LUT R0, R0, R7, RZ, 0x3c, !PT ;  /* 0x0000000700007212 */ /* 0x000fc800078e3cff */
[----:B------:R1:W-:Y:S02]  /*c0a0*/  UTMALDG.4D [UR8], [UR16], desc[UR18] ;  /* 0x00001208100075b4 */ /* 0x0003e40008019000 */
[----:B-1----:R-:W-:Y:S01]  /*c0b0*/  NOP ;  /* 0x0000000000007918 */ /* 0x002fe20000000000 */
.L_x_113:
[----:B------:R-:W-:Y:S05]  /*c0c0*/  BSYNC B2 ;  /* 0x0000000000027941 */ /* 0x000fea0003800000 */
.L_x_112:
[C---:B------:R-:W-:Y:S01]  /*c0d0*/  ISETP.GT.AND P3, PT, R4.reuse, 0x4, PT ;  /* 0x000000040400780c */ /* 0x040fe20003f64270 */
[----:B------:R-:W-:-:S12]  /*c0e0*/  VIADD R4, R4, 0xfffffffe ;  /* 0xfffffffe04047836 */ /* 0x000fd80000000000 */
[----:B------:R-:W-:Y:S05]  /*c0f0*/  @P3 BRA `(.L_x_117) ;  /* 0xfffffff800ac3947 */ /* 0x000fea000383ffff */
[----:B------:R-:W-:Y:S05]  /*c100*/  BSYNC B1 ;  /* 0x0000000000017941 */ /* 0x000fea0003800000 */
.L_x_106:
[----:B------:R-:W-:Y:S01]  /*c110*/  IADD3 R17, R17, UR14, RZ ;  /* 0x0000000e11117c10 */ /* 0x000fe2000fffe0ff */
[----:B------:R-:W-:Y:S01]  /*c120*/  ULDC UR4, c[0x0][0xa00] ;  /* 0x0002800000047ab9 */ /* 0x000fe20000000800 */
[----:B-1----:R-:W-:Y:S02]  /*c130*/  PRMT R4, RZ, 0x7610, R4 ;  /* 0x00007610ff047816 */ /* 0x002fe40000000004 */
[----:B------:R-:W-:-:S13]  /*c140*/  ISETP.GE.AND P3, PT, R17, UR4, PT ;  /* 0x0000000411007c0c */ /* 0x000fda000bf66270 */
[----:B------:R-:W-:Y:S05]  /*c150*/  @!P3 BRA `(.L_x_118) ;  /* 0xfffffff00098b947 */ /* 0x000fea000383ffff */
[----:B------:R-:W-:Y:S05]  /*c160*/  BSYNC B0 ;  /* 0x0000000000007941 */ /* 0x000fea0003800000 */
.L_x_91:
[----:B------:R-:W-:Y:S05]  /*c170*/  EXIT ;  /* 0x000000000000794d */ /* 0x000fea0003800000 */
.L_x_17:
[----:B-1----:R-:W-:-:S04]  /*c180*/  IMAD.U32 R3, RZ, RZ, UR4 ;  /* 0x00000004ff037e24 */ /* 0x002fc8000f8e00ff */
[----:B------:R1:W2:Y:S03]  /*c190*/  SYNCS.PHASECHK.TRANS64.TRYWAIT P1, [R3+URZ+0xe450], R0 ;  /* 0x00e45000030075a7 */ /* 0x0002a6000802017f */
[----:B--2---:R-:W-:Y:S05]  /*c1a0*/  @!P1 NANOSLEEP.SYNCS 0x989680 ;  /* 0x009896800000995d */ /* 0x004fea0003900000 */
[----:B------:R-:W2:Y:S02]  /*c1b0*/  @!P1 SYNCS.PHASECHK.TRANS64 P1, [R3+URZ+0xe450], R0 ;  /* 0x00e45000030095a7 */ /* 0x000ea4000802007f */
[----:B--2---:R-:W-:Y:S05]  /*c1c0*/  @!P1 BRA `(.L_x_17) ;  /* 0xfffffffc00ec9947 */ /* 0x004fea000383ffff */
[----:B------:R-:W-:Y:S05]  /*c1d0*/  BRA `(.L_x_119) ;  /* 0xffffff5000747947 */ /* 0x000fea000383ffff */
.L_x_19:
[----:B-1----:R-:W-:-:S04]  /*c1e0*/  IMAD.U32 R5, RZ, RZ, UR16 ;  /* 0x00000010ff057e24 */ /* 0x002fc8000f8e00ff */
[----:B------:R1:W2:Y:S03]  /*c1f0*/  SYNCS.PHASECHK.TRANS64.TRYWAIT P1, [R5+URZ+0xe400], R0 ;  /* 0x00e40000050075a7 */ /* 0x0002a6000802017f */
[----:B--2---:R-:W-:Y:S05]  /*c200*/  @!P1 NANOSLEEP.SYNCS 0x989680 ;  /* 0x009896800000995d */ /* 0x004fea0003900000 */
[----:B------:R-:W2:Y:S02]  /*c210*/  @!P1 SYNCS.PHASECHK.TRANS64 P1, [R5+URZ+0xe400], R0 ;  /* 0x00e40000050095a7 */ /* 0x000ea4000802007f */
[----:B--2---:R-:W-:Y:S05]  /*c220*/  @!P1 BRA `(.L_x_19) ;  /* 0xfffffffc00ec9947 */ /* 0x004fea000383ffff */
[----:B------:R-:W-:Y:S05]  /*c230*/  BRA `(.L_x_120) ;  /* 0xffffff5000887947 */ /* 0x000fea000383ffff */
.L_x_20:
[----:B-1----:R-:W-:-:S04]  /*c240*/  MOV R0, UR4 ;  /* 0x0000000400007c02 */ /* 0x002fc80008000f00 */
[----:B------:R1:W2:Y:S03]  /*c250*/  SYNCS.PHASECHK.TRANS64.TRYWAIT P1, [R0+URZ+-0x8], R3 ;  /* 0xfffff803000075a7 */ /* 0x0002a6000802017f */
[----:B--2---:R-:W-:Y:S05]  /*c260*/  @!P1 NANOSLEEP.SYNCS 0x989680 ;  /* 0x009896800000995d */ /* 0x004fea0003900000 */
[----:B------:R-:W2:Y:S02]  /*c270*/  @!P1 SYNCS.PHASECHK.TRANS64 P1, [R0+URZ+-0x8], R3 ;  /* 0xfffff803000095a7 */ /* 0x000ea4000802007f */
[----:B--2---:R-:W-:Y:S05]  /*c280*/  @!P1 BRA `(.L_x_20) ;  /* 0xfffffffc00ec9947 */ /* 0x004fea000383ffff */
[----:B------:R-:W-:Y:S05]  /*c290*/  BRA `(.L_x_121) ;  /* 0xffffff5000787947 */ /* 0x000fea000383ffff */
.L_x_22:
[----:B-1----:R-:W-:-:S04]  /*c2a0*/  IMAD.U32 R9, RZ, RZ, UR10 ;  /* 0x0000000aff097e24 */ /* 0x002fc8000f8e00ff */
[----:B------:R1:W2:Y:S03]  /*c2b0*/  SYNCS.PHASECHK.TRANS64.TRYWAIT P1, [R9+URZ+0xe400], R4 ;  /* 0x00e40004090075a7 */ /* 0x0002a6000802017f */
[----:B--2---:R-:W-:Y:S05]  /*c2c0*/  @!P1 NANOSLEEP.SYNCS 0x989680 ;  /* 0x009896800000995d */ /* 0x004fea0003900000 */
[----:B------:R-:W2:Y:S02]  /*c2d0*/  @!P1 SYNCS.PHASECHK.TRANS64 P1, [R9+URZ+0xe400], R4 ;  /* 0x00e40004090095a7 */ /* 0x000ea4000802007f */
[----:B--2---:R-:W-:Y:S05]  /*c2e0*/  @!P1 BRA `(.L_x_22) ;  /* 0xfffffffc00ec9947 */ /* 0x004fea000383ffff */
[----:B------:R-:W-:Y:S05]  /*c2f0*/  BRA `(.L_x_122) ;  /* 0xffffff7800ac7947 */ /* 0x000fea000383ffff */
.L_x_27:
[----:B-1----:R-:W-:-:S04]  /*c300*/  IMAD.U32 R6, RZ, RZ, UR10 ;  /* 0x0000000aff067e24 */ /* 0x002fc8000f8e00ff */
[----:B------:R1:W2:Y:S03]  /*c310*/  SYNCS.PHASECHK.TRANS64.TRYWAIT P2, [R6+URZ+0xe400], R5 ;  /* 0x00e40005060075a7 */ /* 0x0002a6000804017f */
[----:B--2---:R-:W-:Y:S05]  /*c320*/  @!P2 NANOSLEEP.SYNCS 0x989680 ;  /* 0x009896800000a95d */ /* 0x004fea0003900000 */
[----:B------:R-:W2:Y:S02]  /*c330*/  @!P2 SYNCS.PHASECHK.TRANS64 P2, [R6+URZ+0xe400], R5 ;  /* 0x00e400050600a5a7 */ /* 0x000ea4000804007f */
[----:B--2---:R-:W-:Y:S05]  /*c340*/  @!P2 BRA `(.L_x_27) ;  /* 0xfffffffc00eca947 */ /* 0x004fea000383ffff */
[----:B------:R-:W-:Y:S05]  /*c350*/  BRA `(.L_x_123) ;  /* 0xffffff7c00bc7947 */ /* 0x000fea000383ffff */
.L_x_31:
[----:B-1----:R-:W-:-:S04]  /*c360*/  MOV R8, UR10 ;  /* 0x0000000a00087c02 */ /* 0x002fc80008000f00 */
[----:B------:R1:W2:Y:S03]  /*c370*/  SYNCS.PHASECHK.TRANS64.TRYWAIT P2, [R8+URZ+0xe400], R9 ;  /* 0x00e40009080075a7 */ /* 0x0002a6000804017f */
[----:B--2---:R-:W-:Y:S05]  /*c380*/  @!P2 NANOSLEEP.SYNCS 0x989680 ;  /* 0x009896800000a95d */ /* 0x004fea0003900000 */
[----:B------:R-:W2:Y:S02]  /*c390*/  @!P2 SYNCS.PHASECHK.TRANS64 P2, [R8+URZ+0xe400], R9 ;  /* 0x00e400090800a5a7 */ /* 0x000ea4000804007f */
[----:B--2---:R-:W-:Y:S05]  /*c3a0*/  @!P2 BRA `(.L_x_31) ;  /* 0xfffffffc00eca947 */ /* 0x004fea000383ffff */
[----:B------:R-:W-:Y:S05]  /*c3b0*/  BRA `(.L_x_30) ;  /* 0xffffffa0002c7947 */ /* 0x000fea000383ffff */
.L_x_39:
[----:B-1----:R-:W-:-:S04]  /*c3c0*/  IMAD.U32 R6, RZ, RZ, UR10 ;  /* 0x0000000aff067e24 */ /* 0x002fc8000f8e00ff */
[----:B------:R1:W2:Y:S03]  /*c3d0*/  SYNCS.PHASECHK.TRANS64.TRYWAIT P2, [R6+URZ+0xe400], R5 ;  /* 0x00e40005060075a7 */ /* 0x0002a6000804017f */
[----:B--2---:R-:W-:Y:S05]  /*c3e0*/  @!P2 NANOSLEEP.SYNCS 0x989680 ;  /* 0x009896800000a95d */ /* 0x004fea0003900000 */
[----:B------:R-:W2:Y:S02]  /*c3f0*/  @!P2 SYNCS.PHASECHK.TRANS64 P2, [R6+URZ+0xe400], R5 ;  /* 0x00e400050600a5a7 */ /* 0x000ea4000804007f */
[----:B--2---:R-:W-:Y:S05]  /*c400*/  @!P2 BRA `(.L_x_39) ;  /* 0xfffffffc00eca947 */ /* 0x004fea000383ffff */
[----:B------:R-:W-:Y:S05]  /*c410*/  BRA `(.L_x_124) ;  /* 0xffffffa400707947 */ /* 0x000fea000383ffff */
.L_x_43:
[----:B-1----:R-:W-:-:S04]  /*c420*/  IMAD.U32 R9, RZ, RZ, UR10 ;  /* 0x0000000aff097e24 */ /* 0x002fc8000f8e00ff */
[----:B------:R1:W2:Y:S03]  /*c430*/  SYNCS.PHASECHK.TRANS64.TRYWAIT P2, [R9+URZ+0xe400], R80 ;  /* 0x00e40050090075a7 */ /* 0x0002a6000804017f */
[----:B--2---:R-:W-:Y:S05]  /*c440*/  @!P2 NANOSLEEP.SYNCS 0x989680 ;  /* 0x009896800000a95d */ /* 0x004fea0003900000 */
[----:B------:R-:W2:Y:S02]  /*c450*/  @!P2 SYNCS.PHASECHK.TRANS64 P2, [R9+URZ+0xe400], R80 ;  /* 0x00e400500900a5a7 */ /* 0x000ea4000804007f */
[----:B--2---:R-:W-:Y:S05]  /*c460*/  @!P2 BRA `(.L_x_43) ;  /* 0xfffffffc00eca947 */ /* 0x004fea000383ffff */
[----:B------:R-:W-:Y:S05]  /*c470*/  BRA `(.L_x_42) ;  /* 0xffffffd0000c7947 */ /* 0x000fea000383ffff */
.L_x_63:
[----:B-1----:R-:W-:-:S04]  /*c480*/  MOV R3, UR4 ;  /* 0x0000000400037c02 */ /* 0x002fc80008000f00 */
[----:B------:R1:W2:Y:S03]  /*c490*/  SYNCS.PHASECHK.TRANS64.TRYWAIT P1, [R3+URZ+0x8], R0 ;  /* 0x00000800030075a7 */ /* 0x0002a6000802017f */
[----:B--2---:R-:W-:Y:S05]  /*c4a0*/  @!P1 NANOSLEEP.SYNCS 0x989680 ;  /* 0x009896800000995d */ /* 0x004fea0003900000 */
[----:B------:R-:W2:Y:S02]  /*c4b0*/  @!P1 SYNCS.PHASECHK.TRANS64 P1, [R3+URZ+0x8], R0 ;  /* 0x00000800030095a7 */ /* 0x000ea4000802007f */
[----:B--2---:R-:W-:Y:S05]  /*c4c0*/  @!P1 BRA `(.L_x_63) ;  /* 0xfffffffc00ec9947 */ /* 0x004fea000383ffff */
[----:B------:R-:W-:Y:S05]  /*c4d0*/  BRA `(.L_x_125) ;  /* 0xffffffd800e07947 */ /* 0x000fea000383ffff */
.L_x_76:
[----:B------:R-:W-:Y:S01]  /*c4e0*/  BSSY B1, `(.L_x_126) ;  /* 0x0000006000017945 */ /* 0x000fe20003800000 */
[----:B------:R-:W-:-:S07]  /*c4f0*/  IMAD.MOV.U32 R15, RZ, RZ, -0x1 ;  /* 0xffffffffff0f7424 */ /* 0x000fce00078e00ff */
[----:B------:R-:W-:Y:S05]  /*c500*/  WARPSYNC.COLLECTIVE R15, `(.L_x_127) ;  /* 0x000000000f0c7348 */ /* 0x000fea0003c00000 */
[----:B------:R-:W-:Y:S02]  /*c510*/  ELECT P6, UR62, PT ;  /* 0x00000000003e782f */ /* 0x000fe400038c0000 */
[----:B------:R-:W-:Y:S01]  /*c520*/  MOV R14, UR62 ;  /* 0x0000003e000e7c02 */ /* 0x000fe20008000f00 */
[----:B------:R-:W-:Y:S10]  /*c530*/  ENDCOLLECTIVE ;  /* 0x000000000000791b */ /* 0x000ff40003800000 */
.L_x_127:
[----:B------:R-:W-:Y:S05]  /*c540*/  BSYNC B1 ;  /* 0x0000000000017941 */ /* 0x000fea0003800000 */
.L_x_126:
[----:B------:R-:W-:Y:S05]  /*c550*/  BRA `(.L_x_128) ;  /* 0xffffffe400d47947 */ /* 0x000fea000383ffff */
.L_x_79:
[----:B-1----:R1:W2:Y:S02]  /*c560*/  SYNCS.PHASECHK.TRANS64.TRYWAIT P2, [R7+URZ+0xe460], R6 ;  /* 0x00e46006070075a7 */ /* 0x0022a4000804017f */
[----:B--2---:R-:W-:Y:S05]  /*c570*/  @!P2 NANOSLEEP.SYNCS 0x989680 ;  /* 0x009896800000a95d */ /* 0x004fea0003900000 */
[----:B------:R-:W2:Y:S02]  /*c580*/  @!P2 SYNCS.PHASECHK.TRANS64 P2, [R7+URZ+0xe460], R6 ;  /* 0x00e460060700a5a7 */ /* 0x000ea4000804007f */
[----:B--2---:R-:W-:Y:S05]  /*c590*/  @!P2 BRA `(.L_x_79) ;  /* 0xfffffffc00f0a947 */ /* 0x004fea000383ffff */
[----:B------:R-:W-:Y:S05]  /*c5a0*/  BRA `(.L_x_129) ;  /* 0xffffffe400f47947 */ /* 0x000fea000383ffff */
.L_x_84:
[----:B-1----:R1:W2:Y:S02]  /*c5b0*/  SYNCS.PHASECHK.TRANS64.TRYWAIT P2, [R7+URZ+0xe4b0], R4 ;  /* 0x00e4b004070075a7 */ /* 0x0022a4000804017f */
[----:B--2---:R-:W-:Y:S05]  /*c5c0*/  @!P2 NANOSLEEP.SYNCS 0x989680 ;  /* 0x009896800000a95d */ /* 0x004fea0003900000 */
[----:B------:R-:W2:Y:S02]  /*c5d0*/  @!P2 SYNCS.PHASECHK.TRANS64 P2, [R7+URZ+0xe4b0], R4 ;  /* 0x00e4b0040700a5a7 */ /* 0x000ea4000804007f */
[----:B--2---:R-:W-:Y:S05]  /*c5e0*/  @!P2 BRA `(.L_x_84) ;  /* 0xfffffffc00f0a947 */ /* 0x004fea000383ffff */
[----:B------:R-:W-:Y:S05]  /*c5f0*/  BRA `(.L_x_83) ;  /* 0xffffffe800807947 */ /* 0x000fea000383ffff */
.L_x_87:
[----:B-1----:R1:W2:Y:S02]  /*c600*/  SYNCS.PHASECHK.TRANS64.TRYWAIT P2, [R4+URZ+0xe460], R9 ;  /* 0x00e46009040075a7 */ /* 0x0022a4000804017f */
[----:B--2---:R-:W-:Y:S05]  /*c610*/  @!P2 NANOSLEEP.SYNCS 0x989680 ;  /* 0x009896800000a95d */ /* 0x004fea0003900000 */
[----:B------:R-:W2:Y:S02]  /*c620*/  @!P2 SYNCS.PHASECHK.TRANS64 P2, [R4+URZ+0xe460], R9 ;  /* 0x00e460090400a5a7 */ /* 0x000ea4000804007f */
[----:B--2---:R-:W-:Y:S05]  /*c630*/  @!P2 BRA `(.L_x_87) ;  /* 0xfffffffc00f0a947 */ /* 0x004fea000383ffff */
[----:B------:R-:W-:Y:S05]  /*c640*/  BRA `(.L_x_130) ;  /* 0xffffffe800947947 */ /* 0x000fea000383ffff */
.L_x_92:
[----:B------:R-:W-:Y:S01]  /*c650*/  BSSY B1, `(.L_x_131) ;  /* 0x0000006000017945 */ /* 0x000fe20003800000 */
[----:B------:R-:W-:-:S07]  /*c660*/  IMAD.MOV.U32 R15, RZ, RZ, -0x1 ;  /* 0xffffffffff0f7424 */ /* 0x000fce00078e00ff */
[----:B------:R-:W-:Y:S05]  /*c670*/  WARPSYNC.COLLECTIVE R15, `(.L_x_132) ;  /* 0x000000000f0c7348 */ /* 0x000fea0003c00000 */
[----:B------:R-:W-:Y:S02]  /*c680*/  ELECT P6, UR62, PT ;  /* 0x00000000003e782f */ /* 0x000fe400038c0000 */
[----:B------:R-:W-:Y:S01]  /*c690*/  MOV R14, UR62 ;  /* 0x0000003e000e7c02 */ /* 0x000fe20008000f00 */
[----:B------:R-:W-:Y:S10]  /*c6a0*/  ENDCOLLECTIVE ;  /* 0x000000000000791b */ /* 0x000ff40003800000 */
.L_x_132:
[----:B------:R-:W-:Y:S05]  /*c6b0*/  BSYNC B1 ;  /* 0x0000000000017941 */ /* 0x000fea0003800000 */
.L_x_131:
[----:B------:R-:W-:Y:S05]  /*c6c0*/  BRA `(.L_x_133) ;  /* 0xffffffec00a47947 */ /* 0x000fea000383ffff */
.L_x_95:
[----:B-1----:R1:W2:Y:S02]  /*c6d0*/  SYNCS.PHASECHK.TRANS64.TRYWAIT P4, [R8+URZ+0xe428], R7 ;  /* 0x00e42807080075a7 */ /* 0x0022a4000808017f */
[----:B--2---:R-:W-:Y:S05]  /*c6e0*/  @!P4 NANOSLEEP.SYNCS 0x989680 ;  /* 0x009896800000c95d */ /* 0x004fea0003900000 */
[----:B------:R-:W2:Y:S02]  /*c6f0*/  @!P4 SYNCS.PHASECHK.TRANS64 P4, [R8+URZ+0xe428], R7 ;  /* 0x00e428070800c5a7 */ /* 0x000ea4000808007f */
[----:B--2---:R-:W-:Y:S05]  /*c700*/  @!P4 BRA `(.L_x_95) ;  /* 0xfffffffc00f0c947 */ /* 0x004fea000383ffff */
[----:B------:R-:W-:Y:S05]  /*c710*/  BRA `(.L_x_134) ;  /* 0xffffffec00bc7947 */ /* 0x000fea000383ffff */
.L_x_100:
[----:B-1----:R1:W2:Y:S02]  /*c720*/  SYNCS.PHASECHK.TRANS64.TRYWAIT P4, [R4+URZ+0xe4b0], R7 ;  /* 0x00e4b007040075a7 */ /* 0x0022a4000808017f */
[----:B--2---:R-:W-:Y:S05]  /*c730*/  @!P4 NANOSLEEP.SYNCS 0x989680 ;  /* 0x009896800000c95d */ /* 0x004fea0003900000 */
[----:B------:R-:W2:Y:S02]  /*c740*/  @!P4 SYNCS.PHASECHK.TRANS64 P4, [R4+URZ+0xe4b0], R7 ;  /* 0x00e4b0070400c5a7 */ /* 0x000ea4000808007f */
[----:B--2---:R-:W-:Y:S05]  /*c750*/  @!P4 BRA `(.L_x_100) ;  /* 0xfffffffc00f0c947 */ /* 0x004fea000383ffff */
[----:B------:R-:W-:Y:S05]  /*c760*/  BRA `(.L_x_99) ;  /* 0xfffffff000487947 */ /* 0x000fea000383ffff */
.L_x_103:
[----:B-1----:R1:W2:Y:S02]  /*c770*/  SYNCS.PHASECHK.TRANS64.TRYWAIT P3, [R7+URZ+0xe428], R8 ;  /* 0x00e42808070075a7 */ /* 0x0022a4000806017f */
[----:B--2---:R-:W-:Y:S05]  /*c780*/  @!P3 NANOSLEEP.SYNCS 0x989680 ;  /* 0x009896800000b95d */ /* 0x004fea0003900000 */
[----:B------:R-:W2:Y:S02]  /*c790*/  @!P3 SYNCS.PHASECHK.TRANS64 P3, [R7+URZ+0xe428], R8 ;  /* 0x00e428080700b5a7 */ /* 0x000ea4000806007f */
[----:B--2---:R-:W-:Y:S05]  /*c7a0*/  @!P3 BRA `(.L_x_103) ;  /* 0xfffffffc00f0b947 */ /* 0x004fea000383ffff */
[----:B------:R-:W-:Y:S05]  /*c7b0*/  BRA `(.L_x_135) ;  /* 0xfffffff000607947 */ /* 0x000fea000383ffff */
.L_x_109:
[----:B-1----:R1:W2:Y:S02]  /*c7c0*/  SYNCS.PHASECHK.TRANS64.TRYWAIT P3, [R7+URZ+0xe428], R8 ;  /* 0x00e42808070075a7 */ /* 0x0022a4000806017f */
[----:B--2---:R-:W-:Y:S05]  /*c7d0*/  @!P3 NANOSLEEP.SYNCS 0x989680 ;  /* 0x009896800000b95d */ /* 0x004fea0003900000 */
[----:B------:R-:W2:Y:S02]  /*c7e0*/  @!P3 SYNCS.PHASECHK.TRANS64 P3, [R7+URZ+0xe428], R8 ;  /* 0x00e428080700b5a7 */ /* 0x000ea4000806007f */
[----:B--2---:R-:W-:Y:S05]  /*c7f0*/  @!P3 BRA `(.L_x_109) ;  /* 0xfffffffc00f0b947 */ /* 0x004fea000383ffff */
[----:B------:R-:W-:Y:S05]  /*c800*/  BRA `(.L_x_136) ;  /* 0xfffffff4000c7947 */ /* 0x000fea000383ffff */
.L_x_114:
[----:B-1----:R1:W2:Y:S02]  /*c810*/  SYNCS.PHASECHK.TRANS64.TRYWAIT P3, [R7+URZ+0xe428], R8 ;  /* 0x00e42808070075a7 */ /* 0x0022a4000806017f */
[----:B--2---:R-:W-:Y:S05]  /*c820*/  @!P3 NANOSLEEP.SYNCS 0x989680 ;  /* 0x009896800000b95d */ /* 0x004fea0003900000 */
[----:B------:R-:W2:Y:S02]  /*c830*/  @!P3 SYNCS.PHASECHK.TRANS64 P3, [R7+URZ+0xe428], R8 ;  /* 0x00e428080700b5a7 */ /* 0x000ea4000806007f */
[----:B--2---:R-:W-:Y:S05]  /*c840*/  @!P3 BRA `(.L_x_114) ;  /* 0xfffffffc00f0b947 */ /* 0x004fea000383ffff */
[----:B------:R-:W-:Y:S05]  /*c850*/  BRA `(.L_x_137) ;  /* 0xfffffff4009c7947 */ /* 0x000fea000383ffff */
        .weak           $__internal_0_$__cuda_sm20_rcp_rn_f32_slowpath
        .type           $__internal_0_$__cuda_sm20_rcp_rn_f32_slowpath,@function
        .size           $__internal_0_$__cuda_sm20_rcp_rn_f32_slowpath,(.L_x_143 - $__internal_0_$__cuda_sm20_rcp_rn_f32_slowpath)
$__internal_0_$__cuda_sm20_rcp_rn_f32_slowpath:
[----:B------:R-:W-:Y:S01]  /*c860*/  SHF.L.U32 R0, R3, 0x1, RZ ;  /* 0x0000000103007819 */ /* 0x000fe200000006ff */
[----:B------:R-:W-:Y:S03]  /*c870*/  BSSY B2, `(.L_x_138) ;  /* 0x0000030000027945 */ /* 0x000fe60003800000 */
[----:B------:R-:W-:-:S04]  /*c880*/  SHF.R.U32.HI R20, RZ, 0x18, R0 ;  /* 0x00000018ff147819 */ /* 0x000fc80000011600 */
[----:B------:R-:W-:-:S13]  /*c890*/  ISETP.NE.U32.AND P0, PT, R20, RZ, PT ;  /* 0x000000ff1400720c */ /* 0x000fda0003f05070 */
[----:B------:R-:W-:Y:S05]  /*c8a0*/  @P0 BRA `(.L_x_139) ;  /* 0x0000000000280947 */ /* 0x000fea0003800000 */
[----:B------:R-:W-:-:S05]  /*c8b0*/  IMAD.SHL.U32 R0, R3, 0x2, RZ ;  /* 0x0000000203007824 */ /* 0x000fca00078e00ff */
[----:B------:R-:W-:-:S13]  /*c8c0*/  ISETP.NE.AND P0, PT, R0, RZ, PT ;  /* 0x000000ff0000720c */ /* 0x000fda0003f05270 */
[----:B------:R-:W-:Y:S01]  /*c8d0*/  @P0 FFMA R8, R3, 1.84467440737095516160e+19, RZ ;  /* 0x5f80000003080823 */ /* 0x000fe200000000ff */
[----:B------:R-:W-:Y:S08]  /*c8e0*/  @!P0 MUFU.RCP R4, R3 ;  /* 0x0000000300048308 */ /* 0x000ff00000001000 */
[----:B------:R-:W1:Y:S02]  /*c8f0*/  @P0 MUFU.RCP R9, R8 ;  /* 0x0000000800090308 */ /* 0x000e640000001000 */
[----:B-1----:R-:W-:-:S04]  /*c900*/  @P0 FFMA R0, R8, R9, -1 ;  /* 0xbf80000008000423 */ /* 0x002fc80000000009 */
[----:B------:R-:W-:-:S04]  /*c910*/  @P0 FADD.FTZ R0, -R0, -RZ ;  /* 0x800000ff00000221 */ /* 0x000fc80000010100 */
[----:B------:R-:W-:-:S04]  /*c920*/  @P0 FFMA R0, R9, R0, R9 ;  /* 0x0000000009000223 */ /* 0x000fc80000000009 */
[----:B------:R-:W-:Y:S01]  /*c930*/  @P0 FFMA R4, R0, 1.84467440737095516160e+19, RZ ;  /* 0x5f80000000040823 */ /* 0x000fe200000000ff */
[----:B------:R-:W-:Y:S06]  /*c940*/  BRA `(.L_x_140) ;  /* 0x0000000000887947 */ /* 0x000fec0003800000 */
.L_x_139:
[----:B------:R-:W-:-:S05]  /*c950*/  VIADD R24, R20, 0xffffff03 ;  /* 0xffffff0314187836 */ /* 0x000fca0000000000 */
[----:B------:R-:W-:-:S13]  /*c960*/  ISETP.GT.U32.AND P0, PT, R24, 0x1, PT ;  /* 0x000000011800780c */ /* 0x000fda0003f04070 */
[----:B------:R-:W-:Y:S05]  /*c970*/  @P0 BRA `(.L_x_141) ;  /* 0x0000000000780947 */ /* 0x000fea0003800000 */
[----:B------:R-:W-:Y:S02]  /*c980*/  LOP3.LUT R0, R3, 0x7fffff, RZ, 0xc0, !PT ;  /* 0x007fffff03007812 */ /* 0x000fe400078ec0ff */
[----:B------:R-:W-:Y:S02]  /*c990*/  MOV R15, 0x3 ;  /* 0x00000003000f7802 */ /* 0x000fe40000000f00 */
[----:B------:R-:W-:Y:S02]  /*c9a0*/  LOP3.LUT R0, R0, 0x3f800000, RZ, 0xfc, !PT ;  /* 0x3f80000000007812 */ /* 0x000fe400078efcff */
[----:B------:R-:W-:Y:S02]  /*c9b0*/  SHF.L.U32 R15, R15, R24, RZ ;  /* 0x000000180f0f7219 */ /* 0x000fe400000006ff */
[----:B------:R-:W1:Y:S02]  /*c9c0*/  MUFU.RCP R9, R0 ;  /* 0x0000000000097308 */ /* 0x000e640000001000 */
[----:B-1----:R-:W-:-:S04]  /*c9d0*/  FFMA R4, R0, R9, -1 ;  /* 0xbf80000000047423 */ /* 0x002fc80000000009 */
[----:B------:R-:W-:-:S04]  /*c9e0*/  FADD.FTZ R4, -R4, -RZ ;  /* 0x800000ff04047221 */ /* 0x000fc80000010100 */
[CCC-:B------:R-:W-:Y:S01]  /*c9f0*/  FFMA.RM R8, R9.reuse, R4.reuse, R9.reuse ;  /* 0x0000000409087223 */ /* 0x1c0fe20000004009 */
[----:B------:R-:W-:-:S04]  /*ca00*/  FFMA.RP R9, R9, R4, R9 ;  /* 0x0000000409097223 */ /* 0x000fc80000008009 */
[C---:B------:R-:W-:Y:S02]  /*ca10*/  LOP3.LUT R4, R8.reuse, 0x7fffff, RZ, 0xc0, !PT ;  /* 0x007fffff08047812 */ /* 0x040fe400078ec0ff */
[----:B------:R-:W-:Y:S02]  /*ca20*/  FSETP.NEU.FTZ.AND P0, PT, R8, R9, PT ;  /* 0x000000090800720b */ /* 0x000fe40003f1d000 */
[----:B------:R-:W-:Y:S02]  /*ca30*/  LOP3.LUT R4, R4, 0x800000, RZ, 0xfc, !PT ;  /* 0x0080000004047812 */ /* 0x000fe400078efcff */
[----:B------:R-:W-:Y:S02]  /*ca40*/  SEL R8, RZ, 0xffffffff, !P0 ;  /* 0xffffffffff087807 */ /* 0x000fe40004000000 */
[----:B------:R-:W-:-:S03]  /*ca50*/  LOP3.LUT R15, R15, R4, RZ, 0xc0, !PT ;  /* 0x000000040f0f7212 */ /* 0x000fc600078ec0ff */
[----:B------:R-:W-:Y:S01]  /*ca60*/  IMAD.MOV R9, RZ, RZ, -R8 ;  /* 0x000000ffff097224 */ /* 0x000fe200078e0a08 */
[----:B------:R-:W-:-:S04]  /*ca70*/  SHF.R.U32.HI R15, RZ, R24, R15 ;  /* 0x00000018ff0f7219 */ /* 0x000fc8000001160f */
[----:B------:R-:W-:Y:S02]  /*ca80*/  LOP3.LUT P1, RZ, R9, R24, R4, 0xf8, !PT ;  /* 0x0000001809ff7212 */ /* 0x000fe4000782f804 */
[C---:B------:R-:W-:Y:S02]  /*ca90*/  LOP3.LUT P0, RZ, R15.reuse, 0x1, RZ, 0xc0, !PT ;  /* 0x000000010fff7812 */ /* 0x040fe4000780c0ff */
[----:B------:R-:W-:Y:S02]  /*caa0*/  LOP3.LUT P2, RZ, R15, 0x2, RZ, 0xc0, !PT ;  /* 0x000000020fff7812 */ /* 0x000fe4000784c0ff */
[----:B------:R-:W-:Y:S02]  /*cab0*/  IADD3 R9, R20, -0xfc, RZ ;  /* 0xffffff0414097810 */ /* 0x000fe40007ffe0ff */
[----:B------:R-:W-:Y:S02]  /*cac0*/  PLOP3.LUT P0, PT, P0, P1, P2, 0xe0, 0x0 ;  /* 0x000000000000781c */ /* 0x000fe40000703c20 */
[----:B------:R-:W-:-:S02]  /*cad0*/  LOP3.LUT P1, RZ, R3, 0x7fffff, RZ, 0xc0, !PT ;  /* 0x007fffff03ff7812 */ /* 0x000fc4000782c0ff */
[----:B------:R-:W-:Y:S02]  /*cae0*/  SEL R0, RZ, 0x1, !P0 ;  /* 0x00000001ff007807 */ /* 0x000fe40004000000 */
[----:B------:R-:W-:-:S03]  /*caf0*/  SHF.R.U32.HI R4, RZ, R9, R4 ;  /* 0x00000009ff047219 */ /* 0x000fc60000011604 */
[----:B------:R-:W-:-:S05]  /*cb00*/  IMAD.MOV R0, RZ, RZ, -R0 ;  /* 0x000000ffff007224 */ /* 0x000fca00078e0a00 */
[----:B------:R-:W-:-:S13]  /*cb10*/  ISETP.GE.AND P0, PT, R0, RZ, PT ;  /* 0x000000ff0000720c */ /* 0x000fda0003f06270 */
[----:B------:R-:W-:-:S04]  /*cb20*/  @!P0 VIADD R4, R4, 0x1 ;  /* 0x0000000104048836 */ /* 0x000fc80000000000 */
[----:B------:R-:W-:-:S05]  /*cb30*/  @!P1 IMAD.SHL.U32 R4, R4, 0x2, RZ ;  /* 0x0000000204049824 */ /* 0x000fca00078e00ff */
[----:B------:R-:W-:Y:S01]  /*cb40*/  LOP3.LUT R4, R4, 0x80000000, R3, 0xf8, !PT ;  /* 0x8000000004047812 */ /* 0x000fe200078ef803 */
[----:B------:R-:W-:Y:S06]  /*cb50*/  BRA `(.L_x_140) ;  /* 0x0000000000047947 */ /* 0x000fec0003800000 */
.L_x_141:
[----:B------:R1:W2:Y:S02]  /*cb60*/  MUFU.RCP R4, R3 ;  /* 0x0000000300047308 */ /* 0x0002a40000001000 */
.L_x_140:
[----:B------:R-:W-:Y:S05]  /*cb70*/  BSYNC B2 ;  /* 0x0000000000027941 */ /* 0x000fea0003800000 */
.L_x_138:
[----:B------:R-:W-:Y:S01]  /*cb80*/  MOV R8, R12 ;  /* 0x0000000c00087202 */ /* 0x000fe20000000f00 */
[----:B------:R-:W-:-:S04]  /*cb90*/  IMAD.MOV.U32 R9, RZ, RZ, 0x0 ;  /* 0x00000000ff097424 */ /* 0x000fc800078e00ff */
[----:B-12---:R-:W-:Y:S05]  /*cba0*/  RET.REL.NODEC R8 `(_ZN7cutlass13device_kernelINS_4fmha6kernel28FmhaKernelTmaWarpSpecializedINS1_10collective30FmhaMainloopTmaWarpSpecializedINS_6half_tEffN4cute5tupleIJNS7_1CILi128EEESA_NS9_ILi32EEEEEENS8_IJiNS9_ILi1EEENS8_IJiiEEEEEESF_SF_NS4_14ResidualFusionEJNS2_6OptionILNS2_3TagE0ENS9_ILb1EEEEENSH_ILSI_2ESJ_EEEEENS4_15FmhaFwdEpilogueIS6_fNS8_IJNS9_ILi64EEESB_SA_EEEEENS2_23PersistentTileSchedulerEJSK_SL_EEEEEvNT_6ParamsE) ;  /* 0xffffff3408147950 */ /* 0x006fea0003c3ffff */
.L_x_142:
[----:B------:R-:W-:-:S00]  /*cbb0*/  BRA `(.L_x_142) ;  /* 0xfffffffc00fc7947 */ /* 0x000fc0000383ffff */
[----:B------:R-:W-:-:S00]  /*cbc0*/  NOP ;  /* 0x0000000000007918 */ /* 0x000fc00000000000 */
        /* <DEDUP_REMOVED lines=11> */
.L_x_143:


//--------------------- .nv.global.init           --------------------------
	.section	.nv.global.init,"aw",@progbits
.nv.global.init:
	.type		$str$24,@object
	.size		$str$24,($str$25 - $str$24)
$str$24:
        /*0000*/ 	.byte	0x28, 0x61, 0x64, 0x64, 0x72, 0x65, 0x73, 0x73, 0x20, 0x26, 0x20, 0x6d, 0x61, 0x73, 0x6b, 0x29
        /*0010*/ 	.byte	0x20, 0x3d, 0x3d, 0x20, 0x30, 0x00
	.type		$str$25,@object
	.size		$str$25,(__unnamed_1 - $str$25)
$str$25:
        /*0016*/ 	.byte	0x2f, 0x74, 0x6d, 0x70, 0x2f, 0x63, 0x75, 0x74, 0x6c, 0x61, 0x73, 0x73, 0x5f, 0x73, 0x77, 0x65
        /*0026*/ 	.byte	0x65, 0x70, 0x5f, 0x73, 0x72, 0x63, 0x2f, 0x69, 0x6e, 0x63, 0x6c, 0x75, 0x64, 0x65, 0x2f, 0x63
        /*0036*/ 	.byte	0x75, 0x74, 0x65, 0x2f, 0x70, 0x6f, 0x69, 0x6e, 0x74, 0x65, 0x72, 0x5f, 0x66, 0x6c, 0x61, 0x67
        /*0046*/ 	.byte	0x67, 0x65, 0x64, 0x2e, 0x68, 0x70, 0x70, 0x00
	.type		__unnamed_1,@object
	.size		__unnamed_1,(.L_0 - __unnamed_1)
__unnamed_1:
        /*004e*/ 	.byte	0x61, 0x75, 0x74, 0x6f, 0x20, 0x63, 0x75, 0x74, 0x65, 0x3a, 0x3a, 0x61, 0x73, 0x5f, 0x70, 0x6f
        /* <DEDUP_REMOVED lines=27> */
        /*020e*/ 	.byte	0x3e, 0x3e, 0x5d, 0x00
.L_0:


//--------------------- .nv.shared._ZN7cutlass13device_kernelINS_4fmha6kernel28FmhaKernelTmaWarpSpecializedINS1_10collective30FmhaMainloopTmaWarpSpecializedINS_6half_tEffN4cute5tupleIJNS7_1CILi128EEESA_NS9_ILi32EEEEEENS8_IJiNS9_ILi1EEENS8_IJiiEEEEEESF_SF_NS4_14ResidualFusionEJNS2_6OptionILNS2_3TagE0ENS9_ILb1EEEEENSH_ILSI_2ESJ_EEEEENS4_15FmhaFwdEpilogueIS6_fNS8_IJNS9_ILi64EEESB_SA_EEEEENS2_23PersistentTileSchedulerEJSK_SL_EEEEEvNT_6ParamsE --------------------------
	.section	.nv.shared._ZN7cutlass13device_kernelINS_4fmha6kernel28FmhaKernelTmaWarpSpecializedINS1_10collective30FmhaMainloopTmaWarpSpecializedINS_6half_tEffN4cute5tupleIJNS7_1CILi128EEESA_NS9_ILi32EEEEEENS8_IJiNS9_ILi1EEENS8_IJiiEEEEEESF_SF_NS4_14ResidualFusionEJNS2_6OptionILNS2_3TagE0ENS9_ILb1EEEEENSH_ILSI_2ESJ_EEEEENS4_15FmhaFwdEpilogueIS6_fNS8_IJNS9_ILi64EEESB_SA_EEEEENS2_23PersistentTileSchedulerEJSK_SL_EEEEEvNT_6ParamsE,"aw",@nobits
	.sectionflags	@""
	.align	16
	.zero		1024


//--------------------- .nv.shared.reserved.0     --------------------------
	.section	.nv.shared.reserved.0,"aw",@nobits
	.weak		__nv_reservedSMEM_offset_0_alias
	.size		__nv_reservedSMEM_offset_0_alias, 0, 0
	.other		__nv_reservedSMEM_offset_0_alias,@"STO_CUDA_RESERVED_SHARED STV_DEFAULT"
__nv_reservedSMEM_offset_0_alias:
	.zero		0


//--------------------- .nv.global                --------------------------
	.section	.nv.global,"aw",@nobits
.nv.global:
	.type		_ZN39_INTERNAL_4c3d3f76_4_k_cu_827f373b_34214cute1_E,@object
	.size		_ZN39_INTERNAL_4c3d3f76_4_k_cu_827f373b_34214cute1_E,(_ZN39_INTERNAL_4c3d3f76_4_k_cu_827f373b_34214cuda3std3__45__cpo6cbeginE - _ZN39_INTERNAL_4c3d3f76_4_k_cu_827f373b_34214cute1_E)
_ZN39_INTERNAL_4c3d3f76_4_k_cu_827f373b_34214cute1_E:
	.zero		1
	.type		_ZN39_INTERNAL_4c3d3f76_4_k_cu_827f373b_34214cuda3std3__45__cpo6cbeginE,@object
	.size		_ZN39_INTERNAL_4c3d3f76_4_k_cu_827f373b_34214cuda3std3__45__cpo6cbeginE,(_ZN39_INTERNAL_4c3d3f76_4_k_cu_827f373b_34214cuda3std3__48in_placeE - _ZN39_INTERNAL_4c3d3f76_4_k_cu_827f373b_34214cuda3std3__45__cpo6cbeginE)
_ZN39_INTERNAL_4c3d3f76_4_k_cu_827f373b_34214cuda3std3__45__cpo6cbeginE:
	.zero		1
	.type		_ZN39_INTERNAL_4c3d3f76_4_k_cu_827f373b_34214cuda3std3__48in_placeE,@object
	.size		_ZN39_INTERNAL_4c3d3f76_4_k_cu_827f373b_34214cuda3std3__48in_placeE,(_ZN39_INTERNAL_4c3d3f76_4_k_cu_827f373b_34214cuda3std6ranges3__45__cpo9iter_moveE - _ZN39_INTERNAL_4c3d3f76_4_k_cu_827f373b_34214cuda3std3__48in_placeE)
_ZN39_INTERNAL_4c3d3f76_4_k_cu_827f373b_34214cuda3std3__48in_placeE:
	.zero		1
	.type		_ZN39_INTERNAL_4c3d3f76_4_k_cu_827f373b_34214cuda3std6ranges3__45__cpo9iter_moveE,@object
	.size		_ZN39_INTERNAL_4c3d3f76_4_k_cu_827f373b_34214cuda3std6ranges3__45__cpo9iter_moveE,(_ZN39_INTERNAL_4c3d3f76_4_k_cu_827f373b_34214cuda3std3__45__cpo5beginE - _ZN39_INTERNAL_4c3d3f76_4_k_cu_827f373b_34214cuda3std6ranges3__45__cpo9iter_moveE)
_ZN39_INTERNAL_4c3d3f76_4_k_cu_827f373b_34214cuda3std6ranges3__45__cpo9iter_moveE:
	.zero		1
	.type		_ZN39_INTERNAL_4c3d3f76_4_k_cu_827f373b_34214cuda3std3__45__cpo5beginE,@object
	.size		_ZN39_INTERNAL_4c3d3f76_4_k_cu_827f373b_34214cuda3std3__45__cpo5beginE,(_ZN39_INTERNAL_4c3d3f76_4_k_cu_827f373b_34214cuda3std3__441_GLOBAL__N__4c3d3f76_4_k_cu_827f373b_34216ignoreE - _ZN39_INTERNAL_4c3d3f76_4_k_cu_827f373b_34214cuda3std3__45__cpo5beginE)
_ZN39_INTERNAL_4c3d3f76_4_k_cu_827f373b_34214cuda3std3__45__cpo5beginE:
	.zero		1
	.type		_ZN39_INTERNAL_4c3d3f76_4_k_cu_827f373b_34214cuda3std3__441_GLOBAL__N__4c3d3f76_4_k_cu_827f373b_34216ignoreE,@object
	.size		_ZN39_INTERNAL_4c3d3f76_4_k_cu_827f373b_34214cuda3std3__441_GLOBAL__N__4c3d3f76_4_k_cu_827f373b_34216ignoreE,(_ZN39_INTERNAL_4c3d3f76_4_k_cu_827f373b_34214cute7productE - _ZN39_INTERNAL_4c3d3f76_4_k_cu_827f373b_34214cuda3std3__441_GLOBAL__N__4c3d3f76_4_k_cu_827f373b_34216ignoreE)
_ZN39_INTERNAL_4c3d3f76_4_k_cu_827f373b_34214cuda3std3__441_GLOBAL__N__4c3d3f76_4_k_cu_827f373b_34216ignoreE:
	.zero		1
	.type		_ZN39_INTERNAL_4c3d3f76_4_k_cu_827f373b_34214cute7productE,@object
	.size		_ZN39_INTERNAL_4c3d3f76_4_k_cu_827f373b_34214cute7productE,(_ZN39_INTERNAL_4c3d3f76_4_k_cu_827f373b_34214cuda3std3__45__cpo3endE - _ZN39_INTERNAL_4c3d3f76_4_k_cu_827f373b_34214cute7productE)
_ZN39_INTERNAL_4c3d3f76_4_k_cu_827f373b_34214cute7productE:
	.zero		1
	.type		_ZN39_INTERNAL_4c3d3f76_4_k_cu_827f373b_34214cuda3std3__45__cpo3endE,@object
	.size		_ZN39_INTERNAL_4c3d3f76_4_k_cu_827f373b_34214cuda3std3__45__cpo3endE,(_ZN39_INTERNAL_4c3d3f76_4_k_cu_827f373b_34214cuda3std3__419piecewise_constructE - _ZN39_INTERNAL_4c3d3f76_4_k_cu_827f373b_34214cuda3std3__45__cpo3endE)
_ZN39_INTERNAL_4c3d3f76_4_k_cu_827f373b_34214cuda3std3__45__cpo3endE:
	.zero		1
	.type		_ZN39_INTERNAL_4c3d3f76_4_k_cu_827f373b_34214cuda3std3__419piecewise_constructE,@object
	.size		_ZN39_INTERNAL_4c3d3f76_4_k_cu_827f373b_34214cuda3std3__419piecewise_constructE,(_ZN39_INTERNAL_4c3d3f76_4_k_cu_827f373b_34214cuda3std3__45__cpo4cendE - _ZN39_INTERNAL_4c3d3f76_4_k_cu_827f373b_34214cuda3std3__419piecewise_constructE)
_ZN39_INTERNAL_4c3d3f76_4_k_cu_827f373b_34214cuda3std3__419piecewise_constructE:
	.zero		1
	.type		_ZN39_INTERNAL_4c3d3f76_4_k_cu_827f373b_34214cuda3std3__45__cpo4cendE,@object
	.size		_ZN39_INTERNAL_4c3d3f76_4_k_cu_827f373b_34214cuda3std3__45__cpo4cendE,(_ZN39_INTERNAL_4c3d3f76_4_k_cu_827f373b_34214cuda3std6ranges3__45__cpo4swapE - _ZN39_INTERNAL_4c3d3f76_4_k_cu_827f373b_34214cuda3std3__45__cpo4cendE)
_ZN39_INTERNAL_4c3d3f76_4_k_cu_827f373b_34214cuda3std3__45__cpo4cendE:
	.zero		1
	.type		_ZN39_INTERNAL_4c3d3f76_4_k_cu_827f373b_34214cuda3std6ranges3__45__cpo4swapE,@object
	.size		_ZN39_INTERNAL_4c3d3f76_4_k_cu_827f373b_34214cuda3std6ranges3__45__cpo4swapE,(.L_8 - _ZN39_INTERNAL_4c3d3f76_4_k_cu_827f373b_34214cuda3std6ranges3__45__cpo4swapE)
_ZN39_INTERNAL_4c3d3f76_4_k_cu_827f373b_34214cuda3std6ranges3__45__cpo4swapE:
	.zero		1
.L_8:


//--------------------- .nv.constant0._ZN7cutlass13device_kernelINS_4fmha6kernel28FmhaKernelTmaWarpSpecializedINS1_10collective30FmhaMainloopTmaWarpSpecializedINS_6half_tEffN4cute5tupleIJNS7_1CILi128EEESA_NS9_ILi32EEEEEENS8_IJiNS9_ILi1EEENS8_IJiiEEEEEESF_SF_NS4_14ResidualFusionEJNS2_6OptionILNS2_3TagE0ENS9_ILb1EEEEENSH_ILSI_2ESJ_EEEEENS4_15FmhaFwdEpilogueIS6_fNS8_IJNS9_ILi64EEESB_SA_EEEEENS2_23PersistentTileSchedulerEJSK_SL_EEEEEvNT_6ParamsE --------------------------
	.section	.nv.constant0._ZN7cutlass13device_kernelINS_4fmha6kernel28FmhaKernelTmaWarpSpecializedINS1_10collective30FmhaMainloopTmaWarpSpecializedINS_6half_tEffN4cute5tupleIJNS7_1CILi128EEESA_NS9_ILi32EEEEEENS8_IJiNS9_ILi1EEENS8_IJiiEEEEEESF_SF_NS4_14ResidualFusionEJNS2_6OptionILNS2_3TagE0ENS9_ILb1EEEEENSH_ILSI_2ESJ_EEEEENS4_15FmhaFwdEpilogueIS6_fNS8_IJNS9_ILi64EEESB_SA_EEEEENS2_23PersistentTileSchedulerEJSK_SL_EEEEEvNT_6ParamsE,"a",@progbits
	.sectionflags	@""
	.align	4
.nv.constant0._ZN7cutlass13device_kernelINS_4fmha6kernel28FmhaKernelTmaWarpSpecializedINS1_10collective30FmhaMainloopTmaWarpSpecializedINS_6half_tEffN4cute5tupleIJNS7_1CILi128EEESA_NS9_ILi32EEEEEENS8_IJiNS9_ILi1EEENS8_IJiiEEEEEESF_SF_NS4_14ResidualFusionEJNS2_6OptionILNS2_3TagE0ENS9_ILb1EEEEENSH_ILSI_2ESJ_EEEEENS4_15FmhaFwdEpilogueIS6_fNS8_IJNS9_ILi64EEESB_SA_EEEEENS2_23PersistentTileSchedulerEJSK_SL_EEEEEvNT_6ParamsE:
	.zero		2688


//--------------------- SYMBOLS --------------------------

	.type		.nv.reservedSmem.offset0,@object
	.size		.nv.reservedSmem.offset0,0x4
	.type		__assertfail,@function
